// auto-generated by cutlass_sweep.gemm — config: {"arch": "sm_100", "cluster_m": 1, "cluster_n": 1, "dtype": "int8", "dtype_b": "int8", "layout": "nt", "stages": 0, "tile_k": 64, "tile_m": 128, "tile_n": 240}
#include "cutlass/cutlass.h"
#include "cutlass/gemm/collective/collective_builder.hpp"
#include "cutlass/gemm/device/gemm_universal_adapter.h"
#include "cutlass/gemm/kernel/gemm_universal.hpp"
#include "cutlass/epilogue/collective/collective_builder.hpp"

using ElemA = int8_t;
using ElemB = int8_t;
using ElemCD = int8_t;
using Acc  = int32_t;
using TileShape    = cute::Shape<cute::_128, cute::_240, cute::_64>;
using ClusterShape = cute::Shape<cute::_1, cute::_1, cute::_1>;

using CollectiveEpilogue = typename cutlass::epilogue::collective::CollectiveBuilder<
    cutlass::arch::Sm100, cutlass::arch::OpClassTensorOp,
    TileShape, ClusterShape,
    cutlass::epilogue::collective::EpilogueTileAuto,
    Acc, Acc,
    ElemCD, cutlass::layout::RowMajor, 128 / cutlass::sizeof_bits<ElemCD>::value,
    ElemCD, cutlass::layout::RowMajor, 128 / cutlass::sizeof_bits<ElemCD>::value,
    cutlass::epilogue::collective::EpilogueScheduleAuto
  >::CollectiveOp;

using CollectiveMainloop = typename cutlass::gemm::collective::CollectiveBuilder<
    cutlass::arch::Sm100, cutlass::arch::OpClassTensorOp,
    ElemA, cutlass::layout::RowMajor, 128 / cutlass::sizeof_bits<ElemA>::value,
    ElemB, cutlass::layout::ColumnMajor, 128 / cutlass::sizeof_bits<ElemB>::value,
    Acc,
    TileShape, ClusterShape,
    cutlass::gemm::collective::StageCountAutoCarveout<static_cast<int>(sizeof(typename CollectiveEpilogue::SharedStorage))>,
    cutlass::gemm::collective::KernelScheduleAuto
  >::CollectiveOp;

using GemmKernel = cutlass::gemm::kernel::GemmUniversal<
    cute::Shape<int,int,int,int>,
    CollectiveMainloop,
    CollectiveEpilogue
>;
using Gemm = cutlass::gemm::device::GemmUniversalAdapter<GemmKernel>;

// Force the device kernel symbol into the cubin without needing a host main.
auto* _anchor = &cutlass::device_kernel<GemmKernel>;


// ===== COMPILED SASS (sm_100a) =====

	.target	sm_100a

	.elftype	@"ET_EXEC"


//--------------------- .note.nv.tkinfo           --------------------------
	.section	.note.nv.tkinfo,"",@"SHT_NOTE"
	.sectionflags	@"SHF_NOTE_NV_TKINFO"
	.tkinfo
        /*0018*/ 	.word	0x00000002
        /*0030*/ 	.string	""
        /*0030*/ 	.string	"ptxas"
        /*0030*/ 	.string	"Cuda compilation tools, release 13.0, V13.0.88"
        /*0030*/ 	.string	"Build cuda_13.0.r13.0/compiler.36424714_0"
        /*0030*/ 	.string	"-arch sm_100a -m 64 "



//--------------------- .note.nv.cuinfo           --------------------------
	.section	.note.nv.cuinfo,"",@"SHT_NOTE"
	.sectionflags	@"SHF_NOTE_NV_CUINFO"
        /*0018*/ 	.short	0x0002
        /*001a*/ 	.short	0x0064
        /*001c*/ 	.short	0x0082
	.zero		2


//--------------------- .nv.info                  --------------------------
	.section	.nv.info,"",@"SHT_CUDA_INFO"
	.align	4


	//----- nvinfo : EIATTR_REGCOUNT
	.align		4
        /*0000*/ 	.byte	0x04, 0x2f
        /*0002*/ 	.short	(.L_16 - .L_15)
	.align		4
.L_15:
        /*0004*/ 	.word	index@(_ZN7cutlass13device_kernelINS_4gemm6kernel13GemmUniversalIN4cute5tupleIJiiiiEEENS1_10collective13CollectiveMmaINS1_35MainloopSm100TmaUmmaWarpSpecializedILi7ELi2ELi2ENS5_IJNS4_1CILi1EEESB_SB_EEEEENS5_IJNSA_ILi128EEENSA_ILi240EEENSA_ILi64EEEEEEaNS5_IJlSB_lEEEaSI_NS4_8TiledMMAINS4_8MMA_AtomIJNS4_15SM100_MMA_S8_SSIaaiLi128ELi240ELNS4_4UMMA5MajorE0ELSN_0ELNSM_8SaturateE0EEEEEENS4_6LayoutISC_NS5_IJNSA_ILi0EEESS_SS_EEEEENS5_IJNS4_10UnderscoreESV_SV_EEEEENS4_13SM90_TMA_LOADENS4_14ComposedLayoutINS4_7SwizzleILi2ELi4ELi3EEENS4_18smem_ptr_flag_bitsILi8EEENSR_INS5_IJNSA_ILi8EEESG_EEENS5_IJSG_SB_EEEEEEEvNS4_8identityESY_S18_vS19_EENS_8epilogue10collective18CollectiveEpilogueINS1B_23Sm100TmaWarpSpecializedILi1ELi1ELi240ELb0ELb0EEEJSH_NS5_IJNSR_ISE_SB_EENSR_ISF_SB_EEEEEaSI_aSI_NS1B_6fusion15FusionCallbacksIS1F_NS1J_17LinearCombinationIaiaiLNS_15FloatRoundStyleE2EEESH_S1I_JEEENS4_5SM1004TMEM4LOAD26SM100_TMEM_LOAD_32dp32b16xESY_NSZ_INS10_ILi0ELi4ELi3EEES13_NSR_INS5_IJS14_NSA_ILi16EEEEEENS5_IJS1U_SB_EEEEEEENS4_39AutoVectorizingCopyWithAssumedAlignmentILi128EEENS4_14SM90_TMA_STOREES1Y_S20_S20_EEEvvEEEEvNT_6ParamsE)
        /*0008*/ 	.word	0x000000ff


	//----- nvinfo : EIATTR_FRAME_SIZE
	.align		4
.L_16:
        /*000c*/ 	.byte	0x04, 0x11
        /*000e*/ 	.short	(.L_18 - .L_17)
	.align		4
.L_17:
        /*0010*/ 	.word	index@($__internal_2_$__cuda_sm10x_tcgen05_guardrail_trap_unallocated_columns_being_dealloced)
        /*0014*/ 	.word	0x000001d0


	//----- nvinfo : EIATTR_FRAME_SIZE
	.align		4
.L_18:
        /*0018*/ 	.byte	0x04, 0x11
        /*001a*/ 	.short	(.L_20 - .L_19)
	.align		4
.L_19:
        /*001c*/ 	.word	index@($__internal_1_$__cuda_sm10x_tcgen05_guardrail_trap_phase_invalid_during_alloc)
        /*0020*/ 	.word	0x000001d0


	//----- nvinfo : EIATTR_FRAME_SIZE
	.align		4
.L_20:
        /*0024*/ 	.byte	0x04, 0x11
        /*0026*/ 	.short	(.L_22 - .L_21)
	.align		4
.L_21:
        /*0028*/ 	.word	index@($__internal_0_$__cuda_sm10x_tcgen05_guardrail_trap_col_being_dealloced_not_returned_by_alloc)
        /*002c*/ 	.word	0x000001d0


	//----- nvinfo : EIATTR_FRAME_SIZE
	.align		4
.L_22:
        /*0030*/ 	.byte	0x04, 0x11
        /*0032*/ 	.short	(.L_24 - .L_23)
	.align		4
.L_23:
        /*0034*/ 	.word	index@(_ZN7cutlass13device_kernelINS_4gemm6kernel13GemmUniversalIN4cute5tupleIJiiiiEEENS1_10collective13CollectiveMmaINS1_35MainloopSm100TmaUmmaWarpSpecializedILi7ELi2ELi2ENS5_IJNS4_1CILi1EEESB_SB_EEEEENS5_IJNSA_ILi128EEENSA_ILi240EEENSA_ILi64EEEEEEaNS5_IJlSB_lEEEaSI_NS4_8TiledMMAINS4_8MMA_AtomIJNS4_15SM100_MMA_S8_SSIaaiLi128ELi240ELNS4_4UMMA5MajorE0ELSN_0ELNSM_8SaturateE0EEEEEENS4_6LayoutISC_NS5_IJNSA_ILi0EEESS_SS_EEEEENS5_IJNS4_10UnderscoreESV_SV_EEEEENS4_13SM90_TMA_LOADENS4_14ComposedLayoutINS4_7SwizzleILi2ELi4ELi3EEENS4_18smem_ptr_flag_bitsILi8EEENSR_INS5_IJNSA_ILi8EEESG_EEENS5_IJSG_SB_EEEEEEEvNS4_8identityESY_S18_vS19_EENS_8epilogue10collective18CollectiveEpilogueINS1B_23Sm100TmaWarpSpecializedILi1ELi1ELi240ELb0ELb0EEEJSH_NS5_IJNSR_ISE_SB_EENSR_ISF_SB_EEEEEaSI_aSI_NS1B_6fusion15FusionCallbacksIS1F_NS1J_17LinearCombinationIaiaiLNS_15FloatRoundStyleE2EEESH_S1I_JEEENS4_5SM1004TMEM4LOAD26SM100_TMEM_LOAD_32dp32b16xESY_NSZ_INS10_ILi0ELi4ELi3EEES13_NSR_INS5_IJS14_NSA_ILi16EEEEEENS5_IJS1U_SB_EEEEEEENS4_39AutoVectorizingCopyWithAssumedAlignmentILi128EEENS4_14SM90_TMA_STOREES1Y_S20_S20_EEEvvEEEEvNT_6ParamsE)
        /*0038*/ 	.word	0x000001d0


	//----- nvinfo : EIATTR_MIN_STACK_SIZE
	.align		4
.L_24:
        /*003c*/ 	.byte	0x04, 0x12
        /*003e*/ 	.short	(.L_26 - .L_25)
	.align		4
.L_25:
        /*0040*/ 	.word	index@(_ZN7cutlass13device_kernelINS_4gemm6kernel13GemmUniversalIN4cute5tupleIJiiiiEEENS1_10collective13CollectiveMmaINS1_35MainloopSm100TmaUmmaWarpSpecializedILi7ELi2ELi2ENS5_IJNS4_1CILi1EEESB_SB_EEEEENS5_IJNSA_ILi128EEENSA_ILi240EEENSA_ILi64EEEEEEaNS5_IJlSB_lEEEaSI_NS4_8TiledMMAINS4_8MMA_AtomIJNS4_15SM100_MMA_S8_SSIaaiLi128ELi240ELNS4_4UMMA5MajorE0ELSN_0ELNSM_8SaturateE0EEEEEENS4_6LayoutISC_NS5_IJNSA_ILi0EEESS_SS_EEEEENS5_IJNS4_10UnderscoreESV_SV_EEEEENS4_13SM90_TMA_LOADENS4_14ComposedLayoutINS4_7SwizzleILi2ELi4ELi3EEENS4_18smem_ptr_flag_bitsILi8EEENSR_INS5_IJNSA_ILi8EEESG_EEENS5_IJSG_SB_EEEEEEEvNS4_8identityESY_S18_vS19_EENS_8epilogue10collective18CollectiveEpilogueINS1B_23Sm100TmaWarpSpecializedILi1ELi1ELi240ELb0ELb0EEEJSH_NS5_IJNSR_ISE_SB_EENSR_ISF_SB_EEEEEaSI_aSI_NS1B_6fusion15FusionCallbacksIS1F_NS1J_17LinearCombinationIaiaiLNS_15FloatRoundStyleE2EEESH_S1I_JEEENS4_5SM1004TMEM4LOAD26SM100_TMEM_LOAD_32dp32b16xESY_NSZ_INS10_ILi0ELi4ELi3EEES13_NSR_INS5_IJS14_NSA_ILi16EEEEEENS5_IJS1U_SB_EEEEEEENS4_39AutoVectorizingCopyWithAssumedAlignmentILi128EEENS4_14SM90_TMA_STOREES1Y_S20_S20_EEEvvEEEEvNT_6ParamsE)
        /*0044*/ 	.word	0x000001d0
.L_26:


//--------------------- .nv.compat                --------------------------
	.section	.nv.compat,"",@"SHT_CUDA_COMPAT_INFO"
	.align	4
        /*0000*/ 	.byte	0x02, 0x09, 0x01, 0x00, 0x02, 0x02, 0x03, 0x00, 0x02, 0x05, 0x06, 0x00, 0x03, 0x07, 0x01, 0x01
        /*0010*/ 	.byte	0x02, 0x03, 0x01, 0x00, 0x02, 0x06, 0x01, 0x00, 0x04, 0x0b, 0x08, 0x00, 0x01, 0x00, 0x00, 0x00
        /*0020*/ 	.byte	0x00, 0x00, 0x00, 0x00


//--------------------- .nv.info._ZN7cutlass13device_kernelINS_4gemm6kernel13GemmUniversalIN4cute5tupleIJiiiiEEENS1_10collective13CollectiveMmaINS1_35MainloopSm100TmaUmmaWarpSpecializedILi7ELi2ELi2ENS5_IJNS4_1CILi1EEESB_SB_EEEEENS5_IJNSA_ILi128EEENSA_ILi240EEENSA_ILi64EEEEEEaNS5_IJlSB_lEEEaSI_NS4_8TiledMMAINS4_8MMA_AtomIJNS4_15SM100_MMA_S8_SSIaaiLi128ELi240ELNS4_4UMMA5MajorE0ELSN_0ELNSM_8SaturateE0EEEEEENS4_6LayoutISC_NS5_IJNSA_ILi0EEESS_SS_EEEEENS5_IJNS4_10UnderscoreESV_SV_EEEEENS4_13SM90_TMA_LOADENS4_14ComposedLayoutINS4_7SwizzleILi2ELi4ELi3EEENS4_18smem_ptr_flag_bitsILi8EEENSR_INS5_IJNSA_ILi8EEESG_EEENS5_IJSG_SB_EEEEEEEvNS4_8identityESY_S18_vS19_EENS_8epilogue10collective18CollectiveEpilogueINS1B_23Sm100TmaWarpSpecializedILi1ELi1ELi240ELb0ELb0EEEJSH_NS5_IJNSR_ISE_SB_EENSR_ISF_SB_EEEEEaSI_aSI_NS1B_6fusion15FusionCallbacksIS1F_NS1J_17LinearCombinationIaiaiLNS_15FloatRoundStyleE2EEESH_S1I_JEEENS4_5SM1004TMEM4LOAD26SM100_TMEM_LOAD_32dp32b16xESY_NSZ_INS10_ILi0ELi4ELi3EEES13_NSR_INS5_IJS14_NSA_ILi16EEEEEENS5_IJS1U_SB_EEEEEEENS4_39AutoVectorizingCopyWithAssumedAlignmentILi128EEENS4_14SM90_TMA_STOREES1Y_S20_S20_EEEvvEEEEvNT_6ParamsE --------------------------
	.section	.nv.info._ZN7cutlass13device_kernelINS_4gemm6kernel13GemmUniversalIN4cute5tupleIJiiiiEEENS1_10collective13CollectiveMmaINS1_35MainloopSm100TmaUmmaWarpSpecializedILi7ELi2ELi2ENS5_IJNS4_1CILi1EEESB_SB_EEEEENS5_IJNSA_ILi128EEENSA_ILi240EEENSA_ILi64EEEEEEaNS5_IJlSB_lEEEaSI_NS4_8TiledMMAINS4_8MMA_AtomIJNS4_15SM100_MMA_S8_SSIaaiLi128ELi240ELNS4_4UMMA5MajorE0ELSN_0ELNSM_8SaturateE0EEEEEENS4_6LayoutISC_NS5_IJNSA_ILi0EEESS_SS_EEEEENS5_IJNS4_10UnderscoreESV_SV_EEEEENS4_13SM90_TMA_LOADENS4_14ComposedLayoutINS4_7SwizzleILi2ELi4ELi3EEENS4_18smem_ptr_flag_bitsILi8EEENSR_INS5_IJNSA_ILi8EEESG_EEENS5_IJSG_SB_EEEEEEEvNS4_8identityESY_S18_vS19_EENS_8epilogue10collective18CollectiveEpilogueINS1B_23Sm100TmaWarpSpecializedILi1ELi1ELi240ELb0ELb0EEEJSH_NS5_IJNSR_ISE_SB_EENSR_ISF_SB_EEEEEaSI_aSI_NS1B_6fusion15FusionCallbacksIS1F_NS1J_17LinearCombinationIaiaiLNS_15FloatRoundStyleE2EEESH_S1I_JEEENS4_5SM1004TMEM4LOAD26SM100_TMEM_LOAD_32dp32b16xESY_NSZ_INS10_ILi0ELi4ELi3EEES13_NSR_INS5_IJS14_NSA_ILi16EEEEEENS5_IJS1U_SB_EEEEEEENS4_39AutoVectorizingCopyWithAssumedAlignmentILi128EEENS4_14SM90_TMA_STOREES1Y_S20_S20_EEEvvEEEEvNT_6ParamsE,"",@"SHT_CUDA_INFO"
	.sectionflags	@""
	.align	4


	//----- nvinfo : EIATTR_CUDA_API_VERSION
	.align		4
        /*0000*/ 	.byte	0x04, 0x37
        /*0002*/ 	.short	(.L_28 - .L_27)
.L_27:
        /*0004*/ 	.word	0x00000082


	//----- nvinfo : EIATTR_KPARAM_INFO
	.align		4
.L_28:
        /*0008*/ 	.byte	0x04, 0x17
        /*000a*/ 	.short	(.L_30 - .L_29)
.L_29:
        /*000c*/ 	.word	0x00000000
        /*0010*/ 	.short	0x0000
        /*0012*/ 	.short	0x0000
        /*0014*/ 	.byte	0x00, 0xf0, 0x01, 0x20


	//----- nvinfo : EIATTR_AT_ENTRY_FRAGMENTS
	.align		4
.L_30:
        /*0018*/ 	.byte	0x04, 0x4f
        /*001a*/ 	.short	(.L_32 - .L_31)


	//   ....[0]....
.L_31:
        /*001c*/ 	.word	0x00000006


	//----- nvinfo : EIATTR_RESERVED_SMEM_USED
	.align		4
.L_32:
        /*0020*/ 	.byte	0x01, 0x41
	.zero		2


	//----- nvinfo : EIATTR_SPARSE_MMA_MASK
	.align		4
        /*0024*/ 	.byte	0x03, 0x50
        /*0026*/ 	.short	0x0000


	//----- nvinfo : EIATTR_TCGEN05_1CTA_USED
	.align		4
        /*0028*/ 	.byte	0x01, 0x51
	.zero		2


	//----- nvinfo : EIATTR_MAXREG_COUNT
	.align		4
        /*002c*/ 	.byte	0x03, 0x1b
        /*002e*/ 	.short	0x00ff


	//----- nvinfo : EIATTR_NUM_BARRIERS
	.align		4
        /*0030*/ 	.byte	0x02, 0x4c
        /*0032*/ 	.byte	0x07
	.zero		1


	//----- nvinfo : EIATTR_EXTERNS
	.align		4
        /*0034*/ 	.byte	0x04, 0x0f
        /*0036*/ 	.short	(.L_34 - .L_33)


	//   ....[0]....
	.align		4
.L_33:
        /*0038*/ 	.word	index@(__assertfail)


	//----- nvinfo : EIATTR_ANNOTATIONS
	.align		4
.L_34:
        /*003c*/ 	.byte	0x04, 0x55
        /*003e*/ 	.short	(.L_36 - .L_35)


	//   ....[0]....
.L_35:
        /*0040*/ 	.word	0x00000001
        /*0044*/ 	.byte	0xb0, 0x00, 0x00, 0x00, 0x01, 0x00, 0x00, 0x00, 0x60, 0x01, 0x00, 0x00, 0x01, 0x00, 0x00, 0x00
        /* <DEDUP_REMOVED lines=142> */
        /*0934*/ 	.byte	0x30, 0xcf, 0x00, 0x00, 0x01, 0x00, 0x00, 0x00, 0x60, 0xcf, 0x00, 0x00


	//----- nvinfo : EIATTR_MERCURY_ISA_VERSION
	.align		4
.L_36:
        /*0940*/ 	.byte	0x03, 0x5f
        /*0942*/ 	.short	0x0101


	//----- nvinfo : EIATTR_INT_WARP_WIDE_INSTR_OFFSETS
	.align		4
        /*0944*/ 	.byte	0x04, 0x31
        /*0946*/ 	.short	(.L_38 - .L_37)


	//   ....[0]....
.L_37:
        /*0948*/ 	.word	0x00003a10


	//   ....[1]....
        /*094c*/ 	.word	0x00003a40


	//   ....[2]....
        /*0950*/ 	.word	0x00003a60


	//   ....[3]....
        /*0954*/ 	.word	0x000046a0


	//   ....[4]....
        /*0958*/ 	.word	0x00004730


	//   ....[5]....
        /*095c*/ 	.word	0x00004790


	//   ....[6]....
        /*0960*/ 	.word	0x000047f0


	//   ....[7]....
        /*0964*/ 	.word	0x00004850


	//   ....[8]....
        /*0968*/ 	.word	0x00004870


	//   ....[9]....
        /*096c*/ 	.word	0x000048e0


	//   ....[10]....
        /*0970*/ 	.word	0x00004920


	//   ....[11]....
        /*0974*/ 	.word	0x00004940


	//   ....[12]....
        /*0978*/ 	.word	0x000049a0


	//   ....[13]....
        /*097c*/ 	.word	0x000049e0


	//   ....[14]....
        /*0980*/ 	.word	0x00004a00


	//   ....[15]....
        /*0984*/ 	.word	0x00004a60


	//   ....[16]....
        /*0988*/ 	.word	0x00004aa0


	//   ....[17]....
        /*098c*/ 	.word	0x00004b10


	//   ....[18]....
        /*0990*/ 	.word	0x00004b30


	//----- nvinfo : EIATTR_COOP_GROUP_MASK_REGIDS
	.align		4
.L_38:
        /*0994*/ 	.byte	0x04, 0x29
        /*0996*/ 	.short	(.L_40 - .L_39)


	//   ....[0]....
.L_39:
        /*0998*/ 	.word	0xffffffff


	//   ....[1]....
        /*099c*/ 	.word	0xffffffff


	//   ....[2]....
        /*09a0*/ 	.word	0xffffffff


	//   ....[3]....
        /*09a4*/ 	.word	0xffffffff


	//   ....[4]....
        /*09a8*/ 	.word	0xffffffff


	//   ....[5]....
        /*09ac*/ 	.word	0xffffffff


	//   ....[6]....
        /*09b0*/ 	.word	0xffffffff


	//   ....[7]....
        /*09b4*/ 	.word	0xffffffff


	//   ....[8]....
        /*09b8*/ 	.word	0xffffffff


	//   ....[9]....
        /*09bc*/ 	.word	0xffffffff


	//   ....[10]....
        /*09c0*/ 	.word	0xffffffff


	//   ....[11]....
        /*09c4*/ 	.word	0xffffffff


	//   ....[12]....
        /*09c8*/ 	.word	0xffffffff


	//----- nvinfo : EIATTR_COOP_GROUP_INSTR_OFFSETS
	.align		4
.L_40:
        /*09cc*/ 	.byte	0x04, 0x28
        /*09ce*/ 	.short	(.L_42 - .L_41)


	//   ....[0]....
.L_41:
        /*09d0*/ 	.word	0x00000080


	//   ....[1]....
        /*09d4*/ 	.word	0x00000530


	//   ....[2]....
        /*09d8*/ 	.word	0x00000700


	//   ....[3]....
        /*09dc*/ 	.word	0x00000840


	//   ....[4]....
        /*09e0*/ 	.word	0x00000940


	//   ....[5]....
        /*09e4*/ 	.word	0x00000ab0


	//   ....[6]....
        /*09e8*/ 	.word	0x00000c10


	//   ....[7]....
        /*09ec*/ 	.word	0x00001db0


	//   ....[8]....
        /*09f0*/ 	.word	0x00002e70


	//   ....[9]....
        /*09f4*/ 	.word	0x00003080


	//   ....[10]....
        /*09f8*/ 	.word	0x000030b0


	//   ....[11]....
        /*09fc*/ 	.word	0x000038f0


	//   ....[12]....
        /*0a00*/ 	.word	0x00003b20


	//----- nvinfo : EIATTR_VRC_CTA_INIT_COUNT
	.align		4
.L_42:
        /*0a04*/ 	.byte	0x02, 0x4a
        /*0a06*/ 	.byte	0x80
	.zero		1


	//----- nvinfo : EIATTR_SYSCALL_OFFSETS
	.align		4
        /*0a08*/ 	.byte	0x04, 0x46
        /*0a0a*/ 	.short	(.L_44 - .L_43)


	//   ....[0]....
.L_43:
        /*0a0c*/ 	.word	0x00006990


	//   ....[1]....
        /*0a10*/ 	.word	0x00006b00


	//   ....[2]....
        /*0a14*/ 	.word	0x00006c70


	//   ....[3]....
        /*0a18*/ 	.word	0x00006de0


	//   ....[4]....
        /*0a1c*/ 	.word	0x00006f50


	//   ....[5]....
        /*0a20*/ 	.word	0x000070c0


	//   ....[6]....
        /*0a24*/ 	.word	0x00007230


	//   ....[7]....
        /*0a28*/ 	.word	0x000073a0


	//   ....[8]....
        /*0a2c*/ 	.word	0x00007510


	//   ....[9]....
        /*0a30*/ 	.word	0x00007680


	//   ....[10]....
        /*0a34*/ 	.word	0x000077f0


	//   ....[11]....
        /*0a38*/ 	.word	0x00007960


	//   ....[12]....
        /*0a3c*/ 	.word	0x00007b00


	//   ....[13]....
        /*0a40*/ 	.word	0x00007ca0


	//   ....[14]....
        /*0a44*/ 	.word	0x00007e40


	//----- nvinfo : EIATTR_MBARRIER_INSTR_OFFSETS
	.align		4
.L_44:
        /*0a48*/ 	.byte	0x04, 0x39
        /*0a4a*/ 	.short	(.L_46 - .L_45)


	//   ....[0]....
.L_45:
        /*0a4c*/ 	.word	0x00000610
        /*0a50*/ 	.word	0x000000ff
        /*0a54*/ 	.word	0x00000000
        /*0a58*/ 	.short	0x0100
        /*0a5a*/ 	.byte	0x04
	.zero		1


	//   ....[1]....
        /*0a5c*/ 	.word	0x00000620
        /*0a60*/ 	.word	0x000000ff
        /*0a64*/ 	.word	0x00000038
        /*0a68*/ 	.short	0x0100
        /*0a6a*/ 	.byte	0x04
	.zero		1


	//   ....[2]....
        /*0a6c*/ 	.word	0x00000630
        /*0a70*/ 	.word	0x000000ff
        /*0a74*/ 	.word	0x00000008
        /*0a78*/ 	.short	0x0100
        /*0a7a*/ 	.byte	0x04
	.zero		1


	//   ....[3]....
        /*0a7c*/ 	.word	0x00000640
        /*0a80*/ 	.word	0x000000ff
        /*0a84*/ 	.word	0x00000040
        /*0a88*/ 	.short	0x0100
        /*0a8a*/ 	.byte	0x04
	.zero		1


	//   ....[4]....
        /*0a8c*/ 	.word	0x00000650
        /*0a90*/ 	.word	0x000000ff
        /*0a94*/ 	.word	0x00000010
        /*0a98*/ 	.short	0x0100
        /*0a9a*/ 	.byte	0x04
	.zero		1


	//   ....[5]....
        /*0a9c*/ 	.word	0x00000660
        /*0aa0*/ 	.word	0x000000ff
        /*0aa4*/ 	.word	0x00000048
        /*0aa8*/ 	.short	0x0100
        /*0aaa*/ 	.byte	0x04
	.zero		1


	//   ....[6]....
        /*0aac*/ 	.word	0x00000670
        /*0ab0*/ 	.word	0x000000ff
        /*0ab4*/ 	.word	0x00000018
        /*0ab8*/ 	.short	0x0100
        /*0aba*/ 	.byte	0x04
	.zero		1


	//   ....[7]....
        /*0abc*/ 	.word	0x00000680
        /*0ac0*/ 	.word	0x000000ff
        /*0ac4*/ 	.word	0x00000050
        /*0ac8*/ 	.short	0x0100
        /*0aca*/ 	.byte	0x04
	.zero		1


	//   ....[8]....
        /*0acc*/ 	.word	0x00000690
        /*0ad0*/ 	.word	0x000000ff
        /*0ad4*/ 	.word	0x00000020
        /*0ad8*/ 	.short	0x0100
        /*0ada*/ 	.byte	0x04
	.zero		1


	//   ....[9]....
        /*0adc*/ 	.word	0x000006a0
        /*0ae0*/ 	.word	0x000000ff
        /*0ae4*/ 	.word	0x00000058
        /*0ae8*/ 	.short	0x0100
        /*0aea*/ 	.byte	0x04
	.zero		1


	//   ....[10]....
        /*0aec*/ 	.word	0x000006b0
        /*0af0*/ 	.word	0x000000ff
        /*0af4*/ 	.word	0x00000028
        /*0af8*/ 	.short	0x0100
        /*0afa*/ 	.byte	0x04
	.zero		1


	//   ....[11]....
        /*0afc*/ 	.word	0x000006c0
        /*0b00*/ 	.word	0x000000ff
        /*0b04*/ 	.word	0x00000060
        /*0b08*/ 	.short	0x0100
        /*0b0a*/ 	.byte	0x04
	.zero		1


	//   ....[12]....
        /*0b0c*/ 	.word	0x000006d0
        /*0b10*/ 	.word	0x000000ff
        /*0b14*/ 	.word	0x00000030
        /*0b18*/ 	.short	0x0100
        /*0b1a*/ 	.byte	0x04
	.zero		1


	//   ....[13]....
        /*0b1c*/ 	.word	0x000006e0
        /*0b20*/ 	.word	0x000000ff
        /*0b24*/ 	.word	0x00000068
        /*0b28*/ 	.short	0x0100
        /*0b2a*/ 	.byte	0x04
	.zero		1


	//   ....[14]....
        /*0b2c*/ 	.word	0x00000810
        /*0b30*/ 	.word	0x000000ff
        /*0b34*/ 	.word	0x00000070
        /*0b38*/ 	.short	0x0100
        /*0b3a*/ 	.byte	0x04
	.zero		1


	//   ....[15]....
        /*0b3c*/ 	.word	0x00000820
        /*0b40*/ 	.word	0x000000ff
        /*0b44*/ 	.word	0x00000078
        /*0b48*/ 	.short	0x0100
        /*0b4a*/ 	.byte	0x04
	.zero		1


	//   ....[16]....
        /*0b4c*/ 	.word	0x00000910
        /*0b50*/ 	.word	0x000000ff
        /*0b54*/ 	.word	0x00000080
        /*0b58*/ 	.short	0x0100
        /*0b5a*/ 	.byte	0x04
	.zero		1


	//   ....[17]....
        /*0b5c*/ 	.word	0x00000920
        /*0b60*/ 	.word	0x000000ff
        /*0b64*/ 	.word	0x00000088
        /*0b68*/ 	.short	0x0100
        /*0b6a*/ 	.byte	0x04
	.zero		1


	//   ....[18]....
        /*0b6c*/ 	.word	0x00000a60
        /*0b70*/ 	.word	0x000000ff
        /*0b74*/ 	.word	0x00000090
        /*0b78*/ 	.short	0x0100
        /*0b7a*/ 	.byte	0x04
	.zero		1


	//   ....[19]....
        /*0b7c*/ 	.word	0x00000a70
        /*0b80*/ 	.word	0x000000ff
        /*0b84*/ 	.word	0x000000a0
        /*0b88*/ 	.short	0x0100
        /*0b8a*/ 	.byte	0x04
	.zero		1


	//   ....[20]....
        /*0b8c*/ 	.word	0x00000a80
        /*0b90*/ 	.word	0x000000ff
        /*0b94*/ 	.word	0x00000098
        /*0b98*/ 	.short	0x0100
        /*0b9a*/ 	.byte	0x04
	.zero		1


	//   ....[21]....
        /*0b9c*/ 	.word	0x00000a90
        /*0ba0*/ 	.word	0x000000ff
        /*0ba4*/ 	.word	0x000000a8
        /*0ba8*/ 	.short	0x0100
        /*0baa*/ 	.byte	0x04
	.zero		1


	//   ....[22]....
        /*0bac*/ 	.word	0x00000bc0
        /*0bb0*/ 	.word	0x000000ff
        /*0bb4*/ 	.word	0x000000b0
        /*0bb8*/ 	.short	0x0100
        /*0bba*/ 	.byte	0x04
	.zero		1


	//   ....[23]....
        /*0bbc*/ 	.word	0x00000bd0
        /*0bc0*/ 	.word	0x000000ff
        /*0bc4*/ 	.word	0x000000c0
        /*0bc8*/ 	.short	0x0100
        /*0bca*/ 	.byte	0x04
	.zero		1


	//   ....[24]....
        /*0bcc*/ 	.word	0x00000be0
        /*0bd0*/ 	.word	0x000000ff
        /*0bd4*/ 	.word	0x000000b8
        /*0bd8*/ 	.short	0x0100
        /*0bda*/ 	.byte	0x04
	.zero		1


	//   ....[25]....
        /*0bdc*/ 	.word	0x00000bf0
        /*0be0*/ 	.word	0x000000ff
        /*0be4*/ 	.word	0x000000c8
        /*0be8*/ 	.short	0x0100
        /*0bea*/ 	.byte	0x04
	.zero		1


	//   ....[26]....
        /*0bec*/ 	.word	0x00000d00
        /*0bf0*/ 	.word	0x000000ff
        /*0bf4*/ 	.word	0x000000d0
        /*0bf8*/ 	.short	0x0100
        /*0bfa*/ 	.byte	0x04
	.zero		1


	//   ....[27]....
        /*0bfc*/ 	.word	0x00000d10
        /*0c00*/ 	.word	0x000000ff
        /*0c04*/ 	.word	0x000000e0
        /*0c08*/ 	.short	0x0100
        /*0c0a*/ 	.byte	0x04
	.zero		1


	//   ....[28]....
        /*0c0c*/ 	.word	0x00000d20
        /*0c10*/ 	.word	0x000000ff
        /*0c14*/ 	.word	0x000000d8
        /*0c18*/ 	.short	0x0100
        /*0c1a*/ 	.byte	0x04
	.zero		1


	//   ....[29]....
        /*0c1c*/ 	.word	0x00000d30
        /*0c20*/ 	.word	0x000000ff
        /*0c24*/ 	.word	0x000000e8
        /*0c28*/ 	.short	0x0100
        /*0c2a*/ 	.byte	0x04
	.zero		1


	//   ....[30]....
        /*0c2c*/ 	.word	0x000016d0
        /*0c30*/ 	.word	0x00000002
        /*0c34*/ 	.word	0x000000e0
        /*0c38*/ 	.short	0x010a
        /*0c3a*/ 	.byte	0xff
	.zero		1


	//   ....[31]....
        /*0c3c*/ 	.word	0x000016f0
        /*0c40*/ 	.word	0x00000002
        /*0c44*/ 	.word	0x000000d0
        /*0c48*/ 	.short	0x0101
        /*0c4a*/ 	.byte	0xff
	.zero		1


	//   ....[32]....
        /*0c4c*/ 	.word	0x000017d0
        /*0c50*/ 	.word	0x000000ff
        /*0c54*/ 	.word	0x00000038
        /*0c58*/ 	.short	0x010a
        /*0c5a*/ 	.byte	0x06
	.zero		1


	//   ....[33]....
        /*0c5c*/ 	.word	0x00001850
        /*0c60*/ 	.word	0x000000ff
        /*0c64*/ 	.word	0x00000038
        /*0c68*/ 	.short	0x010a
        /*0c6a*/ 	.byte	0x21
	.zero		1


	//   ....[34]....
        /*0c6c*/ 	.word	0x000019a0
        /*0c70*/ 	.word	0x000000ff
        /*0c74*/ 	.word	0x00000038
        /*0c78*/ 	.short	0x010a
        /*0c7a*/ 	.byte	0x08
	.zero		1


	//   ....[35]....
        /*0c7c*/ 	.word	0x00001ab0
        /*0c80*/ 	.word	0x000000ff
        /*0c84*/ 	.word	0x00000088
        /*0c88*/ 	.short	0x0101
        /*0c8a*/ 	.byte	0x04
	.zero		1


	//   ....[36]....
        /*0c8c*/ 	.word	0x00001ad0
        /*0c90*/ 	.word	0x000000ff
        /*0c94*/ 	.word	0x00000038
        /*0c98*/ 	.short	0x010a
        /*0c9a*/ 	.byte	0x06
	.zero		1


	//   ....[37]....
        /*0c9c*/ 	.word	0x00001b50
        /*0ca0*/ 	.word	0x000000ff
        /*0ca4*/ 	.word	0x00000038
        /*0ca8*/ 	.short	0x010a
        /*0caa*/ 	.byte	0x11
	.zero		1


	//   ....[38]....
        /*0cac*/ 	.word	0x00001ca0
        /*0cb0*/ 	.word	0x000000ff
        /*0cb4*/ 	.word	0x00000038
        /*0cb8*/ 	.short	0x010a
        /*0cba*/ 	.byte	0x08
	.zero		1


	//   ....[39]....
        /*0cbc*/ 	.word	0x00001de0
        /*0cc0*/ 	.word	0x00000003
        /*0cc4*/ 	.word	0x00000090
        /*0cc8*/ 	.short	0x010a
        /*0cca*/ 	.byte	0xff
	.zero		1


	//   ....[40]....
        /*0ccc*/ 	.word	0x00001f30
        /*0cd0*/ 	.word	0x00000002
        /*0cd4*/ 	.word	0x00000000
        /*0cd8*/ 	.short	0x0101
        /*0cda*/ 	.byte	0xff
	.zero		1


	//   ....[41]....
        /*0cdc*/ 	.word	0x00002510
        /*0ce0*/ 	.word	0x000000ff
        /*0ce4*/ 	.word	0x00000000
        /*0ce8*/ 	.short	0x010a
        /*0cea*/ 	.byte	0x04
	.zero		1


	//   ....[42]....
        /*0cec*/ 	.word	0x000025a0
        /*0cf0*/ 	.word	0x000000ff
        /*0cf4*/ 	.word	0x00000000
        /*0cf8*/ 	.short	0x010a
        /*0cfa*/ 	.byte	0x05
	.zero		1


	//   ....[43]....
        /*0cfc*/ 	.word	0x00002630
        /*0d00*/ 	.word	0x000000ff
        /*0d04*/ 	.word	0x00000000
        /*0d08*/ 	.short	0x010a
        /*0d0a*/ 	.byte	0x05
	.zero		1


	//   ....[44]....
        /*0d0c*/ 	.word	0x000026c0
        /*0d10*/ 	.word	0x000000ff
        /*0d14*/ 	.word	0x00000000
        /*0d18*/ 	.short	0x010a
        /*0d1a*/ 	.byte	0x05
	.zero		1


	//   ....[45]....
        /*0d1c*/ 	.word	0x00002750
        /*0d20*/ 	.word	0x000000ff
        /*0d24*/ 	.word	0x00000000
        /*0d28*/ 	.short	0x010a
        /*0d2a*/ 	.byte	0x05
	.zero		1


	//   ....[46]....
        /*0d2c*/ 	.word	0x000027e0
        /*0d30*/ 	.word	0x000000ff
        /*0d34*/ 	.word	0x00000000
        /*0d38*/ 	.short	0x010a
        /*0d3a*/ 	.byte	0x05
	.zero		1


	//   ....[47]....
        /*0d3c*/ 	.word	0x00002880
        /*0d40*/ 	.word	0x00000000
        /*0d44*/ 	.word	0x00000000
        /*0d48*/ 	.short	0x010a
        /*0d4a*/ 	.byte	0xff
	.zero		1


	//   ....[48]....
        /*0d4c*/ 	.word	0x000029c0
        /*0d50*/ 	.word	0x00000000
        /*0d54*/ 	.word	0x000000d0
        /*0d58*/ 	.short	0x010a
        /*0d5a*/ 	.byte	0xff
	.zero		1


	//   ....[49]....
        /*0d5c*/ 	.word	0x00002a30
        /*0d60*/ 	.word	0x00000000
        /*0d64*/ 	.word	0x00000000
        /*0d68*/ 	.short	0x0101
        /*0d6a*/ 	.byte	0xff
	.zero		1


	//   ....[50]....
        /*0d6c*/ 	.word	0x00002a40
        /*0d70*/ 	.word	0x000000ff
        /*0d74*/ 	.word	0x000000a0
        /*0d78*/ 	.short	0x010a
        /*0d7a*/ 	.byte	0x04
	.zero		1


	//   ....[51]....
        /*0d7c*/ 	.word	0x00002b60
        /*0d80*/ 	.word	0x00000000
        /*0d84*/ 	.word	0x00000090
        /*0d88*/ 	.short	0x010a
        /*0d8a*/ 	.byte	0xff
	.zero		1


	//   ....[52]....
        /*0d8c*/ 	.word	0x00002c50
        /*0d90*/ 	.word	0x00000000
        /*0d94*/ 	.word	0x00000000
        /*0d98*/ 	.short	0x0101
        /*0d9a*/ 	.byte	0xff
	.zero		1


	//   ....[53]....
        /*0d9c*/ 	.word	0x00002d00
        /*0da0*/ 	.word	0x000000ff
        /*0da4*/ 	.word	0x000000a0
        /*0da8*/ 	.short	0x0106
        /*0daa*/ 	.byte	0x04
	.zero		1


	//   ....[54]....
        /*0dac*/ 	.word	0x00002d20
        /*0db0*/ 	.word	0x000000ff
        /*0db4*/ 	.word	0x000000a0
        /*0db8*/ 	.short	0x010a
        /*0dba*/ 	.byte	0x04
	.zero		1


	//   ....[55]....
        /*0dbc*/ 	.word	0x00002db0
        /*0dc0*/ 	.word	0x000000ff
        /*0dc4*/ 	.word	0x000000a0
        /*0dc8*/ 	.short	0x0106
        /*0dca*/ 	.byte	0x07
	.zero		1


	//   ....[56]....
        /*0dcc*/ 	.word	0x00002df0
        /*0dd0*/ 	.word	0x00000000
        /*0dd4*/ 	.word	0x000000a0
        /*0dd8*/ 	.short	0x010a
        /*0dda*/ 	.byte	0xff
	.zero		1


	//   ....[57]....
        /*0ddc*/ 	.word	0x00003300
        /*0de0*/ 	.word	0x00000003
        /*0de4*/ 	.word	0x00000090
        /*0de8*/ 	.short	0x010a
        /*0dea*/ 	.byte	0xff
	.zero		1


	//   ....[58]....
        /*0dec*/ 	.word	0x00003410
        /*0df0*/ 	.word	0x00000005
        /*0df4*/ 	.word	0x00000000
        /*0df8*/ 	.short	0x0101
        /*0dfa*/ 	.byte	0xff
	.zero		1


	//   ....[59]....
        /*0dfc*/ 	.word	0x00003420
        /*0e00*/ 	.word	0x000000ff
        /*0e04*/ 	.word	0x00000000
        /*0e08*/ 	.short	0x010a
        /*0e0a*/ 	.byte	0x05
	.zero		1


	//   ....[60]....
        /*0e0c*/ 	.word	0x00003430
        /*0e10*/ 	.word	0x000000ff
        /*0e14*/ 	.word	0x000000c0
        /*0e18*/ 	.short	0x010a
        /*0e1a*/ 	.byte	0x15
	.zero		1


	//   ....[61]....
        /*0e1c*/ 	.word	0x00003500
        /*0e20*/ 	.word	0x000000ff
        /*0e24*/ 	.word	0x00000000
        /*0e28*/ 	.short	0x010a
        /*0e2a*/ 	.byte	0x07
	.zero		1


	//   ....[62]....
        /*0e2c*/ 	.word	0x00003640
        /*0e30*/ 	.word	0x000000ff
        /*0e34*/ 	.word	0x00000000
        /*0e38*/ 	.short	0x010a
        /*0e3a*/ 	.byte	0x06
	.zero		1


	//   ....[63]....
        /*0e3c*/ 	.word	0x00003840
        /*0e40*/ 	.word	0x000000ff
        /*0e44*/ 	.word	0x00000000
        /*0e48*/ 	.short	0x010a
        /*0e4a*/ 	.byte	0x04
	.zero		1


	//   ....[64]....
        /*0e4c*/ 	.word	0x000038d0
        /*0e50*/ 	.word	0x000000ff
        /*0e54*/ 	.word	0x00000000
        /*0e58*/ 	.short	0x010a
        /*0e5a*/ 	.byte	0x04
	.zero		1


	//   ....[65]....
        /*0e5c*/ 	.word	0x00003db0
        /*0e60*/ 	.word	0x00000002
        /*0e64*/ 	.word	0x00000090
        /*0e68*/ 	.short	0x010a
        /*0e6a*/ 	.byte	0xff
	.zero		1


	//   ....[66]....
        /*0e6c*/ 	.word	0x00003f20
        /*0e70*/ 	.word	0x00000000
        /*0e74*/ 	.word	0x00000000
        /*0e78*/ 	.short	0x0101
        /*0e7a*/ 	.byte	0xff
	.zero		1


	//   ....[67]....
        /*0e7c*/ 	.word	0x000043e0
        /*0e80*/ 	.word	0x000000ff
        /*0e84*/ 	.word	0x00000088
        /*0e88*/ 	.short	0x010a
        /*0e8a*/ 	.byte	0x1d
	.zero		1


	//   ....[68]....
        /*0e8c*/ 	.word	0x000045b0
        /*0e90*/ 	.word	0x000000ff
        /*0e94*/ 	.word	0x00000078
        /*0e98*/ 	.short	0x010a
        /*0e9a*/ 	.byte	0x1d
	.zero		1


	//   ....[69]....
        /*0e9c*/ 	.word	0x00004b50
        /*0ea0*/ 	.word	0x000000ff
        /*0ea4*/ 	.word	0x00000070
        /*0ea8*/ 	.short	0x010b
        /*0eaa*/ 	.byte	0x1d
	.zero		1


	//   ....[70]....
        /*0eac*/ 	.word	0x00004b60
        /*0eb0*/ 	.word	0x000000ff
        /*0eb4*/ 	.word	0x00000000
        /*0eb8*/ 	.short	0x0101
        /*0eba*/ 	.byte	0x31
	.zero		1


	//   ....[71]....
        /*0ebc*/ 	.word	0x00004be0
        /*0ec0*/ 	.word	0x00000002
        /*0ec4*/ 	.word	0x00000078
        /*0ec8*/ 	.short	0x010a
        /*0eca*/ 	.byte	0xff
	.zero		1


	//   ....[72]....
        /*0ecc*/ 	.word	0x00004fd0
        /*0ed0*/ 	.word	0x000000ff
        /*0ed4*/ 	.word	0x00000090
        /*0ed8*/ 	.short	0x010a
        /*0eda*/ 	.byte	0x04
	.zero		1


	//   ....[73]....
        /*0edc*/ 	.word	0x000050a0
        /*0ee0*/ 	.word	0x000000ff
        /*0ee4*/ 	.word	0x00000000
        /*0ee8*/ 	.short	0x0101
        /*0eea*/ 	.byte	0x04
	.zero		1


	//   ....[74]....
        /*0eec*/ 	.word	0x00005cb0
        /*0ef0*/ 	.word	0x000000ff
        /*0ef4*/ 	.word	0x00000070
        /*0ef8*/ 	.short	0x010a
        /*0efa*/ 	.byte	0x10
	.zero		1


	//   ....[75]....
        /*0efc*/ 	.word	0x00005cf0
        /*0f00*/ 	.word	0x000000ff
        /*0f04*/ 	.word	0x000000b0
        /*0f08*/ 	.short	0x010a
        /*0f0a*/ 	.byte	0x05
	.zero		1


	//   ....[76]....
        /*0f0c*/ 	.word	0x00006120
        /*0f10*/ 	.word	0x000000ff
        /*0f14*/ 	.word	0x00000070
        /*0f18*/ 	.short	0x010a
        /*0f1a*/ 	.byte	0x10
	.zero		1


	//   ....[77]....
        /*0f1c*/ 	.word	0x000067d0
        /*0f20*/ 	.word	0x000000ff
        /*0f24*/ 	.word	0x00000000
        /*0f28*/ 	.short	0x0101
        /*0f2a*/ 	.byte	0x04
	.zero		1


	//   ....[78]....
        /*0f2c*/ 	.word	0x00006870
        /*0f30*/ 	.word	0x000000ff
        /*0f34*/ 	.word	0x000000b0
        /*0f38*/ 	.short	0x010a
        /*0f3a*/ 	.byte	0x05
	.zero		1


	//   ....[79]....
        /*0f3c*/ 	.word	0x0000b5a0
        /*0f40*/ 	.word	0x000000ff
        /*0f44*/ 	.word	0x00000000
        /*0f48*/ 	.short	0x0101
        /*0f4a*/ 	.byte	0x05
	.zero		1


	//   ....[80]....
        /*0f4c*/ 	.word	0x0000cf90
        /*0f50*/ 	.word	0x00000002
        /*0f54*/ 	.word	0x000000e0
        /*0f58*/ 	.short	0x010a
        /*0f5a*/ 	.byte	0xff
	.zero		1


	//   ....[81]....
        /*0f5c*/ 	.word	0x0000cff0
        /*0f60*/ 	.word	0x00000003
        /*0f64*/ 	.word	0x00000038
        /*0f68*/ 	.short	0x010a
        /*0f6a*/ 	.byte	0xff
	.zero		1


	//   ....[82]....
        /*0f6c*/ 	.word	0x0000d050
        /*0f70*/ 	.word	0x00000003
        /*0f74*/ 	.word	0x00000038
        /*0f78*/ 	.short	0x010a
        /*0f7a*/ 	.byte	0xff
	.zero		1


	//   ....[83]....
        /*0f7c*/ 	.word	0x0000d0a0
        /*0f80*/ 	.word	0x00000003
        /*0f84*/ 	.word	0x00000090
        /*0f88*/ 	.short	0x010a
        /*0f8a*/ 	.byte	0xff
	.zero		1


	//   ....[84]....
        /*0f8c*/ 	.word	0x0000d100
        /*0f90*/ 	.word	0x00000003
        /*0f94*/ 	.word	0x00000000
        /*0f98*/ 	.short	0x010a
        /*0f9a*/ 	.byte	0xff
	.zero		1


	//   ....[85]....
        /*0f9c*/ 	.word	0x0000d160
        /*0fa0*/ 	.word	0x00000003
        /*0fa4*/ 	.word	0x00000000
        /*0fa8*/ 	.short	0x010a
        /*0faa*/ 	.byte	0xff
	.zero		1


	//   ....[86]....
        /*0fac*/ 	.word	0x0000d1c0
        /*0fb0*/ 	.word	0x00000003
        /*0fb4*/ 	.word	0x00000000
        /*0fb8*/ 	.short	0x010a
        /*0fba*/ 	.byte	0xff
	.zero		1


	//   ....[87]....
        /*0fbc*/ 	.word	0x0000d220
        /*0fc0*/ 	.word	0x00000003
        /*0fc4*/ 	.word	0x00000000
        /*0fc8*/ 	.short	0x010a
        /*0fca*/ 	.byte	0xff
	.zero		1


	//   ....[88]....
        /*0fcc*/ 	.word	0x0000d280
        /*0fd0*/ 	.word	0x00000003
        /*0fd4*/ 	.word	0x00000000
        /*0fd8*/ 	.short	0x010a
        /*0fda*/ 	.byte	0xff
	.zero		1


	//   ....[89]....
        /*0fdc*/ 	.word	0x0000d2e0
        /*0fe0*/ 	.word	0x00000003
        /*0fe4*/ 	.word	0x00000000
        /*0fe8*/ 	.short	0x010a
        /*0fea*/ 	.byte	0xff
	.zero		1


	//   ....[90]....
        /*0fec*/ 	.word	0x0000d330
        /*0ff0*/ 	.word	0x00000000
        /*0ff4*/ 	.word	0x000000d0
        /*0ff8*/ 	.short	0x010a
        /*0ffa*/ 	.byte	0xff
	.zero		1


	//   ....[91]....
        /*0ffc*/ 	.word	0x0000d390
        /*1000*/ 	.word	0x00000003
        /*1004*/ 	.word	0x000000a0
        /*1008*/ 	.short	0x010a
        /*100a*/ 	.byte	0xff
	.zero		1


	//   ....[92]....
        /*100c*/ 	.word	0x0000d3e0
        /*1010*/ 	.word	0x00000000
        /*1014*/ 	.word	0x00000090
        /*1018*/ 	.short	0x010a
        /*101a*/ 	.byte	0xff
	.zero		1


	//   ....[93]....
        /*101c*/ 	.word	0x0000d440
        /*1020*/ 	.word	0x00000002
        /*1024*/ 	.word	0x000000a0
        /*1028*/ 	.short	0x010a
        /*102a*/ 	.byte	0xff
	.zero		1


	//   ....[94]....
        /*102c*/ 	.word	0x0000d490
        /*1030*/ 	.word	0x00000003
        /*1034*/ 	.word	0x00000090
        /*1038*/ 	.short	0x010a
        /*103a*/ 	.byte	0xff
	.zero		1


	//   ....[95]....
        /*103c*/ 	.word	0x0000d4f0
        /*1040*/ 	.word	0x00000004
        /*1044*/ 	.word	0x000000c0
        /*1048*/ 	.short	0x010a
        /*104a*/ 	.byte	0xff
	.zero		1


	//   ....[96]....
        /*104c*/ 	.word	0x0000d550
        /*1050*/ 	.word	0x00000002
        /*1054*/ 	.word	0x00000000
        /*1058*/ 	.short	0x010a
        /*105a*/ 	.byte	0xff
	.zero		1


	//   ....[97]....
        /*105c*/ 	.word	0x0000d5b0
        /*1060*/ 	.word	0x00000002
        /*1064*/ 	.word	0x00000000
        /*1068*/ 	.short	0x010a
        /*106a*/ 	.byte	0xff
	.zero		1


	//   ....[98]....
        /*106c*/ 	.word	0x0000d610
        /*1070*/ 	.word	0x00000002
        /*1074*/ 	.word	0x00000000
        /*1078*/ 	.short	0x010a
        /*107a*/ 	.byte	0xff
	.zero		1


	//   ....[99]....
        /*107c*/ 	.word	0x0000d660
        /*1080*/ 	.word	0x00000002
        /*1084*/ 	.word	0x00000090
        /*1088*/ 	.short	0x010a
        /*108a*/ 	.byte	0xff
	.zero		1


	//   ....[100]....
        /*108c*/ 	.word	0x0000d6c0
        /*1090*/ 	.word	0x00000002
        /*1094*/ 	.word	0x00000088
        /*1098*/ 	.short	0x010a
        /*109a*/ 	.byte	0xff
	.zero		1


	//   ....[101]....
        /*109c*/ 	.word	0x0000d720
        /*10a0*/ 	.word	0x00000002
        /*10a4*/ 	.word	0x00000078
        /*10a8*/ 	.short	0x010a
        /*10aa*/ 	.byte	0xff
	.zero		1


	//   ....[102]....
        /*10ac*/ 	.word	0x0000d780
        /*10b0*/ 	.word	0x00000002
        /*10b4*/ 	.word	0x00000090
        /*10b8*/ 	.short	0x010a
        /*10ba*/ 	.byte	0xff
	.zero		1


	//   ....[103]....
        /*10bc*/ 	.word	0x0000d7e0
        /*10c0*/ 	.word	0x00000002
        /*10c4*/ 	.word	0x00000070
        /*10c8*/ 	.short	0x010a
        /*10ca*/ 	.byte	0xff
	.zero		1


	//   ....[104]....
        /*10cc*/ 	.word	0x0000d840
        /*10d0*/ 	.word	0x00000000
        /*10d4*/ 	.word	0x000000b0
        /*10d8*/ 	.short	0x010a
        /*10da*/ 	.byte	0xff
	.zero		1


	//----- nvinfo : EIATTR_NUM_MBARRIERS
	.align		4
.L_46:
        /*10dc*/ 	.byte	0x03, 0x38
        /*10de*/ 	.short	0x001e


	//----- nvinfo : EIATTR_EXIT_INSTR_OFFSETS
	.align		4
        /*10e0*/ 	.byte	0x04, 0x1c
        /*10e2*/ 	.short	(.L_48 - .L_47)


	//   ....[0]....
.L_47:
        /*10e4*/ 	.word	0x000028b0


	//   ....[1]....
        /*10e8*/ 	.word	0x00002dc0


	//   ....[2]....
        /*10ec*/ 	.word	0x00002e20


	//   ....[3]....
        /*10f0*/ 	.word	0x00003b30


	//   ....[4]....
        /*10f4*/ 	.word	0x00004c10


	//   ....[5]....
        /*10f8*/ 	.word	0x00004c50


	//   ....[6]....
        /*10fc*/ 	.word	0x0000cf80


	//----- nvinfo : EIATTR_MAX_THREADS
	.align		4
.L_48:
        /*1100*/ 	.byte	0x04, 0x05
        /*1102*/ 	.short	(.L_50 - .L_49)
.L_49:
        /*1104*/ 	.word	0x00000100
        /*1108*/ 	.word	0x00000001
        /*110c*/ 	.word	0x00000001


	//----- nvinfo : EIATTR_CRS_STACK_SIZE
	.align		4
.L_50:
        /*1110*/ 	.byte	0x04, 0x1e
        /*1112*/ 	.short	(.L_52 - .L_51)
.L_51:
        /*1114*/ 	.word	0x00000000


	//----- nvinfo : EIATTR_CBANK_PARAM_SIZE
	.align		4
.L_52:
        /*1118*/ 	.byte	0x03, 0x19
        /*111a*/ 	.short	0x0800


	//----- nvinfo : EIATTR_PARAM_CBANK
	.align		4
        /*111c*/ 	.byte	0x04, 0x0a
        /*111e*/ 	.short	(.L_54 - .L_53)
	.align		4
.L_53:
        /*1120*/ 	.word	index@(.nv.constant0._ZN7cutlass13device_kernelINS_4gemm6kernel13GemmUniversalIN4cute5tupleIJiiiiEEENS1_10collective13CollectiveMmaINS1_35MainloopSm100TmaUmmaWarpSpecializedILi7ELi2ELi2ENS5_IJNS4_1CILi1EEESB_SB_EEEEENS5_IJNSA_ILi128EEENSA_ILi240EEENSA_ILi64EEEEEEaNS5_IJlSB_lEEEaSI_NS4_8TiledMMAINS4_8MMA_AtomIJNS4_15SM100_MMA_S8_SSIaaiLi128ELi240ELNS4_4UMMA5MajorE0ELSN_0ELNSM_8SaturateE0EEEEEENS4_6LayoutISC_NS5_IJNSA_ILi0EEESS_SS_EEEEENS5_IJNS4_10UnderscoreESV_SV_EEEEENS4_13SM90_TMA_LOADENS4_14ComposedLayoutINS4_7SwizzleILi2ELi4ELi3EEENS4_18smem_ptr_flag_bitsILi8EEENSR_INS5_IJNSA_ILi8EEESG_EEENS5_IJSG_SB_EEEEEEEvNS4_8identityESY_S18_vS19_EENS_8epilogue10collective18CollectiveEpilogueINS1B_23Sm100TmaWarpSpecializedILi1ELi1ELi240ELb0ELb0EEEJSH_NS5_IJNSR_ISE_SB_EENSR_ISF_SB_EEEEEaSI_aSI_NS1B_6fusion15FusionCallbacksIS1F_NS1J_17LinearCombinationIaiaiLNS_15FloatRoundStyleE2EEESH_S1I_JEEENS4_5SM1004TMEM4LOAD26SM100_TMEM_LOAD_32dp32b16xESY_NSZ_INS10_ILi0ELi4ELi3EEES13_NSR_INS5_IJS14_NSA_ILi16EEEEEENS5_IJS1U_SB_EEEEEEENS4_39AutoVectorizingCopyWithAssumedAlignmentILi128EEENS4_14SM90_TMA_STOREES1Y_S20_S20_EEEvvEEEEvNT_6ParamsE)
        /*1124*/ 	.short	0x0380
        /*1126*/ 	.short	0x0800


	//----- nvinfo : EIATTR_SW_WAR
	.align		4
.L_54:
        /*1128*/ 	.byte	0x04, 0x36
        /*112a*/ 	.short	(.L_56 - .L_55)
.L_55:
        /*112c*/ 	.word	0x00000008
.L_56:


//--------------------- .nv.callgraph             --------------------------
	.section	.nv.callgraph,"",@"SHT_CUDA_CALLGRAPH"
	.align	4
	.sectionentsize	8
	.align		4
        /*0000*/ 	.word	0x00000000
	.align		4
        /*0004*/ 	.word	0xffffffff
	.align		4
        /*0008*/ 	.word	index@(_ZN7cutlass13device_kernelINS_4gemm6kernel13GemmUniversalIN4cute5tupleIJiiiiEEENS1_10collective13CollectiveMmaINS1_35MainloopSm100TmaUmmaWarpSpecializedILi7ELi2ELi2ENS5_IJNS4_1CILi1EEESB_SB_EEEEENS5_IJNSA_ILi128EEENSA_ILi240EEENSA_ILi64EEEEEEaNS5_IJlSB_lEEEaSI_NS4_8TiledMMAINS4_8MMA_AtomIJNS4_15SM100_MMA_S8_SSIaaiLi128ELi240ELNS4_4UMMA5MajorE0ELSN_0ELNSM_8SaturateE0EEEEEENS4_6LayoutISC_NS5_IJNSA_ILi0EEESS_SS_EEEEENS5_IJNS4_10UnderscoreESV_SV_EEEEENS4_13SM90_TMA_LOADENS4_14ComposedLayoutINS4_7SwizzleILi2ELi4ELi3EEENS4_18smem_ptr_flag_bitsILi8EEENSR_INS5_IJNSA_ILi8EEESG_EEENS5_IJSG_SB_EEEEEEEvNS4_8identityESY_S18_vS19_EENS_8epilogue10collective18CollectiveEpilogueINS1B_23Sm100TmaWarpSpecializedILi1ELi1ELi240ELb0ELb0EEEJSH_NS5_IJNSR_ISE_SB_EENSR_ISF_SB_EEEEEaSI_aSI_NS1B_6fusion15FusionCallbacksIS1F_NS1J_17LinearCombinationIaiaiLNS_15FloatRoundStyleE2EEESH_S1I_JEEENS4_5SM1004TMEM4LOAD26SM100_TMEM_LOAD_32dp32b16xESY_NSZ_INS10_ILi0ELi4ELi3EEES13_NSR_INS5_IJS14_NSA_ILi16EEEEEENS5_IJS1U_SB_EEEEEEENS4_39AutoVectorizingCopyWithAssumedAlignmentILi128EEENS4_14SM90_TMA_STOREES1Y_S20_S20_EEEvvEEEEvNT_6ParamsE)
	.align		4
        /*000c*/ 	.word	index@(__assertfail)
	.align		4
        /*0010*/ 	.word	0x00000000
	.align		4
        /*0014*/ 	.word	0xfffffffe
	.align		4
        /*0018*/ 	.word	0x00000000
	.align		4
        /*001c*/ 	.word	0xfffffffd
	.align		4
        /*0020*/ 	.word	0x00000000
	.align		4
        /*0024*/ 	.word	0xfffffffc


//--------------------- .nv.constant4             --------------------------
	.section	.nv.constant4,"a",@progbits
	.align	8
	.align		8
.nv.constant4:
        /*0000*/ 	.dword	__assertfail
	.align		8
        /*0008*/ 	.dword	__unnamed_1
	.align		8
        /*0010*/ 	.dword	_ZN40_INTERNAL_9d02eddd_4_k_cu_13b7a6f0_279894cuda3std3__45__cpo5beginE
	.align		8
        /*0018*/ 	.dword	_ZN40_INTERNAL_9d02eddd_4_k_cu_13b7a6f0_279894cuda3std3__45__cpo3endE
	.align		8
        /*0020*/ 	.dword	_ZN40_INTERNAL_9d02eddd_4_k_cu_13b7a6f0_279894cuda3std3__45__cpo6cbeginE
	.align		8
        /*0028*/ 	.dword	_ZN40_INTERNAL_9d02eddd_4_k_cu_13b7a6f0_279894cuda3std3__45__cpo4cendE
	.align		8
        /*0030*/ 	.dword	_ZN40_INTERNAL_9d02eddd_4_k_cu_13b7a6f0_279894cuda3std3__442_GLOBAL__N__9d02eddd_4_k_cu_13b7a6f0_279896ignoreE
	.align		8
        /*0038*/ 	.dword	_ZN40_INTERNAL_9d02eddd_4_k_cu_13b7a6f0_279894cuda3std3__419piecewise_constructE
	.align		8
        /*0040*/ 	.dword	_ZN40_INTERNAL_9d02eddd_4_k_cu_13b7a6f0_279894cuda3std3__48in_placeE
	.align		8
        /*0048*/ 	.dword	_ZN40_INTERNAL_9d02eddd_4_k_cu_13b7a6f0_279894cuda3std6ranges3__45__cpo4swapE
	.align		8
        /*0050*/ 	.dword	_ZN40_INTERNAL_9d02eddd_4_k_cu_13b7a6f0_279894cuda3std6ranges3__45__cpo9iter_moveE
	.align		8
        /*0058*/ 	.dword	_ZN40_INTERNAL_9d02eddd_4_k_cu_13b7a6f0_279894cute7productE
	.align		8
        /*0060*/ 	.dword	_ZN40_INTERNAL_9d02eddd_4_k_cu_13b7a6f0_279894cute1_E
	.align		8
        /*0068*/ 	.dword	$str$25
	.align		8
        /*0070*/ 	.dword	$str$26


//--------------------- .text._ZN7cutlass13device_kernelINS_4gemm6kernel13GemmUniversalIN4cute5tupleIJiiiiEEENS1_10collective13CollectiveMmaINS1_35MainloopSm100TmaUmmaWarpSpecializedILi7ELi2ELi2ENS5_IJNS4_1CILi1EEESB_SB_EEEEENS5_IJNSA_ILi128EEENSA_ILi240EEENSA_ILi64EEEEEEaNS5_IJlSB_lEEEaSI_NS4_8TiledMMAINS4_8MMA_AtomIJNS4_15SM100_MMA_S8_SSIaaiLi128ELi240ELNS4_4UMMA5MajorE0ELSN_0ELNSM_8SaturateE0EEEEEENS4_6LayoutISC_NS5_IJNSA_ILi0EEESS_SS_EEEEENS5_IJNS4_10UnderscoreESV_SV_EEEEENS4_13SM90_TMA_LOADENS4_14ComposedLayoutINS4_7SwizzleILi2ELi4ELi3EEENS4_18smem_ptr_flag_bitsILi8EEENSR_INS5_IJNSA_ILi8EEESG_EEENS5_IJSG_SB_EEEEEEEvNS4_8identityESY_S18_vS19_EENS_8epilogue10collective18CollectiveEpilogueINS1B_23Sm100TmaWarpSpecializedILi1ELi1ELi240ELb0ELb0EEEJSH_NS5_IJNSR_ISE_SB_EENSR_ISF_SB_EEEEEaSI_aSI_NS1B_6fusion15FusionCallbacksIS1F_NS1J_17LinearCombinationIaiaiLNS_15FloatRoundStyleE2EEESH_S1I_JEEENS4_5SM1004TMEM4LOAD26SM100_TMEM_LOAD_32dp32b16xESY_NSZ_INS10_ILi0ELi4ELi3EEES13_NSR_INS5_IJS14_NSA_ILi16EEEEEENS5_IJS1U_SB_EEEEEEENS4_39AutoVectorizingCopyWithAssumedAlignmentILi128EEENS4_14SM90_TMA_STOREES1Y_S20_S20_EEEvvEEEEvNT_6ParamsE --------------------------
	.section	.text._ZN7cutlass13device_kernelINS_4gemm6kernel13GemmUniversalIN4cute5tupleIJiiiiEEENS1_10collective13CollectiveMmaINS1_35MainloopSm100TmaUmmaWarpSpecializedILi7ELi2ELi2ENS5_IJNS4_1CILi1EEESB_SB_EEEEENS5_IJNSA_ILi128EEENSA_ILi240EEENSA_ILi64EEEEEEaNS5_IJlSB_lEEEaSI_NS4_8TiledMMAINS4_8MMA_AtomIJNS4_15SM100_MMA_S8_SSIaaiLi128ELi240ELNS4_4UMMA5MajorE0ELSN_0ELNSM_8SaturateE0EEEEEENS4_6LayoutISC_NS5_IJNSA_ILi0EEESS_SS_EEEEENS5_IJNS4_10UnderscoreESV_SV_EEEEENS4_13SM90_TMA_LOADENS4_14ComposedLayoutINS4_7SwizzleILi2ELi4ELi3EEENS4_18smem_ptr_flag_bitsILi8EEENSR_INS5_IJNSA_ILi8EEESG_EEENS5_IJSG_SB_EEEEEEEvNS4_8identityESY_S18_vS19_EENS_8epilogue10collective18CollectiveEpilogueINS1B_23Sm100TmaWarpSpecializedILi1ELi1ELi240ELb0ELb0EEEJSH_NS5_IJNSR_ISE_SB_EENSR_ISF_SB_EEEEEaSI_aSI_NS1B_6fusion15FusionCallbacksIS1F_NS1J_17LinearCombinationIaiaiLNS_15FloatRoundStyleE2EEESH_S1I_JEEENS4_5SM1004TMEM4LOAD26SM100_TMEM_LOAD_32dp32b16xESY_NSZ_INS10_ILi0ELi4ELi3EEES13_NSR_INS5_IJS14_NSA_ILi16EEEEEENS5_IJS1U_SB_EEEEEEENS4_39AutoVectorizingCopyWithAssumedAlignmentILi128EEENS4_14SM90_TMA_STOREES1Y_S20_S20_EEEvvEEEEvNT_6ParamsE,"ax",@progbits
	.align	128
.text._ZN7cutlass13device_kernelINS_4gemm6kernel13GemmUniversalIN4cute5tupleIJiiiiEEENS1_10collective13CollectiveMmaINS1_35MainloopSm100TmaUmmaWarpSpecializedILi7ELi2ELi2ENS5_IJNS4_1CILi1EEESB_SB_EEEEENS5_IJNSA_ILi128EEENSA_ILi240EEENSA_ILi64EEEEEEaNS5_IJlSB_lEEEaSI_NS4_8TiledMMAINS4_8MMA_AtomIJNS4_15SM100_MMA_S8_SSIaaiLi128ELi240ELNS4_4UMMA5MajorE0ELSN_0ELNSM_8SaturateE0EEEEEENS4_6LayoutISC_NS5_IJNSA_ILi0EEESS_SS_EEEEENS5_IJNS4_10UnderscoreESV_SV_EEEEENS4_13SM90_TMA_LOADENS4_14ComposedLayoutINS4_7SwizzleILi2ELi4ELi3EEENS4_18smem_ptr_flag_bitsILi8EEENSR_INS5_IJNSA_ILi8EEESG_EEENS5_IJSG_SB_EEEEEEEvNS4_8identityESY_S18_vS19_EENS_8epilogue10collective18CollectiveEpilogueINS1B_23Sm100TmaWarpSpecializedILi1ELi1ELi240ELb0ELb0EEEJSH_NS5_IJNSR_ISE_SB_EENSR_ISF_SB_EEEEEaSI_aSI_NS1B_6fusion15FusionCallbacksIS1F_NS1J_17LinearCombinationIaiaiLNS_15FloatRoundStyleE2EEESH_S1I_JEEENS4_5SM1004TMEM4LOAD26SM100_TMEM_LOAD_32dp32b16xESY_NSZ_INS10_ILi0ELi4ELi3EEES13_NSR_INS5_IJS14_NSA_ILi16EEEEEENS5_IJS1U_SB_EEEEEEENS4_39AutoVectorizingCopyWithAssumedAlignmentILi128EEENS4_14SM90_TMA_STOREES1Y_S20_S20_EEEvvEEEEvNT_6ParamsE:
        .type           _ZN7cutlass13device_kernelINS_4gemm6kernel13GemmUniversalIN4cute5tupleIJiiiiEEENS1_10collective13CollectiveMmaINS1_35MainloopSm100TmaUmmaWarpSpecializedILi7ELi2ELi2ENS5_IJNS4_1CILi1EEESB_SB_EEEEENS5_IJNSA_ILi128EEENSA_ILi240EEENSA_ILi64EEEEEEaNS5_IJlSB_lEEEaSI_NS4_8TiledMMAINS4_8MMA_AtomIJNS4_15SM100_MMA_S8_SSIaaiLi128ELi240ELNS4_4UMMA5MajorE0ELSN_0ELNSM_8SaturateE0EEEEEENS4_6LayoutISC_NS5_IJNSA_ILi0EEESS_SS_EEEEENS5_IJNS4_10UnderscoreESV_SV_EEEEENS4_13SM90_TMA_LOADENS4_14ComposedLayoutINS4_7SwizzleILi2ELi4ELi3EEENS4_18smem_ptr_flag_bitsILi8EEENSR_INS5_IJNSA_ILi8EEESG_EEENS5_IJSG_SB_EEEEEEEvNS4_8identityESY_S18_vS19_EENS_8epilogue10collective18CollectiveEpilogueINS1B_23Sm100TmaWarpSpecializedILi1ELi1ELi240ELb0ELb0EEEJSH_NS5_IJNSR_ISE_SB_EENSR_ISF_SB_EEEEEaSI_aSI_NS1B_6fusion15FusionCallbacksIS1F_NS1J_17LinearCombinationIaiaiLNS_15FloatRoundStyleE2EEESH_S1I_JEEENS4_5SM1004TMEM4LOAD26SM100_TMEM_LOAD_32dp32b16xESY_NSZ_INS10_ILi0ELi4ELi3EEES13_NSR_INS5_IJS14_NSA_ILi16EEEEEENS5_IJS1U_SB_EEEEEEENS4_39AutoVectorizingCopyWithAssumedAlignmentILi128EEENS4_14SM90_TMA_STOREES1Y_S20_S20_EEEvvEEEEvNT_6ParamsE,@function
        .size           _ZN7cutlass13device_kernelINS_4gemm6kernel13GemmUniversalIN4cute5tupleIJiiiiEEENS1_10collective13CollectiveMmaINS1_35MainloopSm100TmaUmmaWarpSpecializedILi7ELi2ELi2ENS5_IJNS4_1CILi1EEESB_SB_EEEEENS5_IJNSA_ILi128EEENSA_ILi240EEENSA_ILi64EEEEEEaNS5_IJlSB_lEEEaSI_NS4_8TiledMMAINS4_8MMA_AtomIJNS4_15SM100_MMA_S8_SSIaaiLi128ELi240ELNS4_4UMMA5MajorE0ELSN_0ELNSM_8SaturateE0EEEEEENS4_6LayoutISC_NS5_IJNSA_ILi0EEESS_SS_EEEEENS5_IJNS4_10UnderscoreESV_SV_EEEEENS4_13SM90_TMA_LOADENS4_14ComposedLayoutINS4_7SwizzleILi2ELi4ELi3EEENS4_18smem_ptr_flag_bitsILi8EEENSR_INS5_IJNSA_ILi8EEESG_EEENS5_IJSG_SB_EEEEEEEvNS4_8identityESY_S18_vS19_EENS_8epilogue10collective18CollectiveEpilogueINS1B_23Sm100TmaWarpSpecializedILi1ELi1ELi240ELb0ELb0EEEJSH_NS5_IJNSR_ISE_SB_EENSR_ISF_SB_EEEEEaSI_aSI_NS1B_6fusion15FusionCallbacksIS1F_NS1J_17LinearCombinationIaiaiLNS_15FloatRoundStyleE2EEESH_S1I_JEEENS4_5SM1004TMEM4LOAD26SM100_TMEM_LOAD_32dp32b16xESY_NSZ_INS10_ILi0ELi4ELi3EEES13_NSR_INS5_IJS14_NSA_ILi16EEEEEENS5_IJS1U_SB_EEEEEEENS4_39AutoVectorizingCopyWithAssumedAlignmentILi128EEENS4_14SM90_TMA_STOREES1Y_S20_S20_EEEvvEEEEvNT_6ParamsE,(.L_x_143 - _ZN7cutlass13device_kernelINS_4gemm6kernel13GemmUniversalIN4cute5tupleIJiiiiEEENS1_10collective13CollectiveMmaINS1_35MainloopSm100TmaUmmaWarpSpecializedILi7ELi2ELi2ENS5_IJNS4_1CILi1EEESB_SB_EEEEENS5_IJNSA_ILi128EEENSA_ILi240EEENSA_ILi64EEEEEEaNS5_IJlSB_lEEEaSI_NS4_8TiledMMAINS4_8MMA_AtomIJNS4_15SM100_MMA_S8_SSIaaiLi128ELi240ELNS4_4UMMA5MajorE0ELSN_0ELNSM_8SaturateE0EEEEEENS4_6LayoutISC_NS5_IJNSA_ILi0EEESS_SS_EEEEENS5_IJNS4_10UnderscoreESV_SV_EEEEENS4_13SM90_TMA_LOADENS4_14ComposedLayoutINS4_7SwizzleILi2ELi4ELi3EEENS4_18smem_ptr_flag_bitsILi8EEENSR_INS5_IJNSA_ILi8EEESG_EEENS5_IJSG_SB_EEEEEEEvNS4_8identityESY_S18_vS19_EENS_8epilogue10collective18CollectiveEpilogueINS1B_23Sm100TmaWarpSpecializedILi1ELi1ELi240ELb0ELb0EEEJSH_NS5_IJNSR_ISE_SB_EENSR_ISF_SB_EEEEEaSI_aSI_NS1B_6fusion15FusionCallbacksIS1F_NS1J_17LinearCombinationIaiaiLNS_15FloatRoundStyleE2EEESH_S1I_JEEENS4_5SM1004TMEM4LOAD26SM100_TMEM_LOAD_32dp32b16xESY_NSZ_INS10_ILi0ELi4ELi3EEES13_NSR_INS5_IJS14_NSA_ILi16EEEEEENS5_IJS1U_SB_EEEEEEENS4_39AutoVectorizingCopyWithAssumedAlignmentILi128EEENS4_14SM90_TMA_STOREES1Y_S20_S20_EEEvvEEEEvNT_6ParamsE)
        .other          _ZN7cutlass13device_kernelINS_4gemm6kernel13GemmUniversalIN4cute5tupleIJiiiiEEENS1_10collective13CollectiveMmaINS1_35MainloopSm100TmaUmmaWarpSpecializedILi7ELi2ELi2ENS5_IJNS4_1CILi1EEESB_SB_EEEEENS5_IJNSA_ILi128EEENSA_ILi240EEENSA_ILi64EEEEEEaNS5_IJlSB_lEEEaSI_NS4_8TiledMMAINS4_8MMA_AtomIJNS4_15SM100_MMA_S8_SSIaaiLi128ELi240ELNS4_4UMMA5MajorE0ELSN_0ELNSM_8SaturateE0EEEEEENS4_6LayoutISC_NS5_IJNSA_ILi0EEESS_SS_EEEEENS5_IJNS4_10UnderscoreESV_SV_EEEEENS4_13SM90_TMA_LOADENS4_14ComposedLayoutINS4_7SwizzleILi2ELi4ELi3EEENS4_18smem_ptr_flag_bitsILi8EEENSR_INS5_IJNSA_ILi8EEESG_EEENS5_IJSG_SB_EEEEEEEvNS4_8identityESY_S18_vS19_EENS_8epilogue10collective18CollectiveEpilogueINS1B_23Sm100TmaWarpSpecializedILi1ELi1ELi240ELb0ELb0EEEJSH_NS5_IJNSR_ISE_SB_EENSR_ISF_SB_EEEEEaSI_aSI_NS1B_6fusion15FusionCallbacksIS1F_NS1J_17LinearCombinationIaiaiLNS_15FloatRoundStyleE2EEESH_S1I_JEEENS4_5SM1004TMEM4LOAD26SM100_TMEM_LOAD_32dp32b16xESY_NSZ_INS10_ILi0ELi4ELi3EEES13_NSR_INS5_IJS14_NSA_ILi16EEEEEENS5_IJS1U_SB_EEEEEEENS4_39AutoVectorizingCopyWithAssumedAlignmentILi128EEENS4_14SM90_TMA_STOREES1Y_S20_S20_EEEvvEEEEvNT_6ParamsE,@"STO_CUDA_ENTRY STV_DEFAULT"
_ZN7cutlass13device_kernelINS_4gemm6kernel13GemmUniversalIN4cute5tupleIJiiiiEEENS1_10collective13CollectiveMmaINS1_35MainloopSm100TmaUmmaWarpSpecializedILi7ELi2ELi2ENS5_IJNS4_1CILi1EEESB_SB_EEEEENS5_IJNSA_ILi128EEENSA_ILi240EEENSA_ILi64EEEEEEaNS5_IJlSB_lEEEaSI_NS4_8TiledMMAINS4_8MMA_AtomIJNS4_15SM100_MMA_S8_SSIaaiLi128ELi240ELNS4_4UMMA5MajorE0ELSN_0ELNSM_8SaturateE0EEEEEENS4_6LayoutISC_NS5_IJNSA_ILi0EEESS_SS_EEEEENS5_IJNS4_10UnderscoreESV_SV_EEEEENS4_13SM90_TMA_LOADENS4_14ComposedLayoutINS4_7SwizzleILi2ELi4ELi3EEENS4_18smem_ptr_flag_bitsILi8EEENSR_INS5_IJNSA_ILi8EEESG_EEENS5_IJSG_SB_EEEEEEEvNS4_8identityESY_S18_vS19_EENS_8epilogue10collective18CollectiveEpilogueINS1B_23Sm100TmaWarpSpecializedILi1ELi1ELi240ELb0ELb0EEEJSH_NS5_IJNSR_ISE_SB_EENSR_ISF_SB_EEEEEaSI_aSI_NS1B_6fusion15FusionCallbacksIS1F_NS1J_17LinearCombinationIaiaiLNS_15FloatRoundStyleE2EEESH_S1I_JEEENS4_5SM1004TMEM4LOAD26SM100_TMEM_LOAD_32dp32b16xESY_NSZ_INS10_ILi0ELi4ELi3EEES13_NSR_INS5_IJS14_NSA_ILi16EEEEEENS5_IJS1U_SB_EEEEEEENS4_39AutoVectorizingCopyWithAssumedAlignmentILi128EEENS4_14SM90_TMA_STOREES1Y_S20_S20_EEEvvEEEEvNT_6ParamsE:
[----:B------:R-:W1:Y:S01]  /*0000*/  LDC R1, c[0x0][0x37c] ;  /* 0x0000df00ff017b82 */ /* 0x000e620000000800 */
[----:B------:R-:W2:Y:S01]  /*0010*/  S2R R6, SR_TID.X ;  /* 0x0000000000067919 */ /* 0x000ea20000002100 */
[----:B------:R-:W3:Y:S01]  /*0020*/  LDCU.64 UR8, c[0x0][0x890] ;  /* 0x00011200ff0877ac */ /* 0x000ee20008000a00 */
[----:B-1----:R-:W-:Y:S01]  /*0030*/  VIADD R1, R1, 0xfffffe30 ;  /* 0xfffffe3001017836 */ /* 0x002fe20000000000 */
[----:B------:R-:W-:Y:S01]  /*0040*/  ELECT P3, URZ, PT ;  /* 0x0000000000ff782f */ /* 0x000fe20003860000 */
[----:B---3--:R-:W-:-:S04]  /*0050*/  UISETP.NE.U32.AND UP0, UPT, UR8, URZ, UPT ;  /* 0x000000ff0800728c */ /* 0x008fc8000bf05070 */
[----:B------:R-:W-:Y:S01]  /*0060*/  UISETP.NE.AND.EX UP0, UPT, UR9, URZ, UPT, UP0 ;  /* 0x000000ff0900728c */ /* 0x000fe2000bf05300 */
[----:B--2---:R-:W-:-:S05]  /*0070*/  SHF.R.U32.HI R2, RZ, 0x5, R6 ;  /* 0x00000005ff027819 */ /* 0x004fca0000011606 */
[----:B------:R-:W1:Y:S02]  /*0080*/  SHFL.IDX PT, R0, R2, RZ, 0x1f ;  /* 0x00001fff02007589 */ /* 0x000e6400000e0000 */
[----:B-1----:R-:W-:Y:S02]  /*0090*/  R2UR UR22, R0 ;  /* 0x00000000001672ca */ /* 0x002fe400000e0000 */
[----:B------:R-:W-:-:S05]  /*00a0*/  PRMT R0, RZ, 0x7610, R0 ;  /* 0x00007610ff007816 */ /* 0x000fca0000000000 */
[----:B------:R1:W-:Y:S01]  /*00b0*/  STL.S16 [R1+0xf0], R0 ;  /* 0x0000f00001007387 */ /* 0x0003e20000100600 */
[----:B------:R-:W-:Y:S07]  /*00c0*/  BRA.U UP0, `(.L_x_0) ;  /* 0x0000000100387547 */ /* 0x000fee000b800000 */
[----:B------:R-:W2:Y:S02]  /*00d0*/  LDCU.64 UR4, c[0x0][0x888] ;  /* 0x00011100ff0477ac */ /* 0x000ea40008000a00 */
[----:B--2---:R-:W-:-:S04]  /*00e0*/  UISETP.NE.U32.AND UP0, UPT, UR4, URZ, UPT ;  /* 0x000000ff0400728c */ /* 0x004fc8000bf05070 */
[----:B------:R-:W-:-:S09]  /*00f0*/  UISETP.NE.AND.EX UP0, UPT, UR5, URZ, UPT, UP0 ;  /* 0x000000ff0500728c */ /* 0x000fd2000bf05300 */
[----:B------:R-:W-:Y:S05]  /*0100*/  BRA.U !UP0, `(.L_x_1) ;  /* 0x00000001081c7547 */ /* 0x000fea000b800000 */
[----:B------:R-:W1:Y:S01]  /*0110*/  LDC.64 R4, c[0x0][0x888] ;  /* 0x00022200ff047b82 */ /* 0x000e620000000a00 */
[----:B------:R-:W1:Y:S02]  /*0120*/  LDCU.64 UR4, c[0x0][0x358] ;  /* 0x00006b00ff0477ac */ /* 0x000e640008000a00 */
[----:B-1----:R-:W2:Y:S02]  /*0130*/  LDG.E R0, desc[UR4][R4.64] ;  /* 0x0000000404007981 */ /* 0x002ea4000c1e1900 */
[----:B--2---:R-:W-:Y:S01]  /*0140*/  R2UR UR44, R0 ;  /* 0x00000000002c72ca */ /* 0x004fe200000e0000 */
[----:B------:R-:W-:-:S05]  /*0150*/  HFMA2 R0, -RZ, RZ, 0, 5.9604644775390625e-08 ;  /* 0x00000001ff007431 */ /* 0x000fca00000001ff */
[----:B------:R2:W-:Y:S01]  /*0160*/  STL.S16 [R1+0xf0], R0 ;  /* 0x0000f00001007387 */ /* 0x0005e20000100600 */
[----:B------:R-:W-:Y:S07]  /*0170*/  BRA `(.L_x_0) ;  /* 0x00000000000c7947 */ /* 0x000fee0003800000 */
.L_x_1:
[----:B-1----:R-:W-:Y:S01]  /*0180*/  HFMA2 R0, -RZ, RZ, 0, 5.9604644775390625e-08 ;  /* 0x00000001ff007431 */ /* 0x002fe200000001ff */
[----:B------:R-:W3:Y:S04]  /*0190*/  LDCU UR44, c[0x0][0x880] ;  /* 0x00011000ff2c77ac */ /* 0x000ee80008000800 */
[----:B------:R4:W-:Y:S02]  /*01a0*/  STL.S16 [R1+0xf0], R0 ;  /* 0x0000f00001007387 */ /* 0x0009e40000100600 */
.L_x_0:
[----:B------:R-:W5:Y:S02]  /*01b0*/  LDCU.64 UR4, c[0x0][0x8b0] ;  /* 0x00011600ff0477ac */ /* 0x000f640008000a00 */
[----:B-----5:R-:W-:-:S04]  /*01c0*/  UISETP.NE.U32.AND UP0, UPT, UR4, URZ, UPT ;  /* 0x000000ff0400728c */ /* 0x020fc8000bf05070 */
[----:B------:R-:W-:-:S09]  /*01d0*/  UISETP.NE.AND.EX UP0, UPT, UR5, URZ, UPT, UP0 ;  /* 0x000000ff0500728c */ /* 0x000fd2000bf05300 */
[----:B------:R-:W-:Y:S05]  /*01e0*/  BRA.U UP0, `(.L_x_2) ;  /* 0x0000000100287547 */ /* 0x000fea000b800000 */
[----:B------:R-:W5:Y:S02]  /*01f0*/  LDCU.64 UR4, c[0x0][0x8a8] ;  /* 0x00011500ff0477ac */ /* 0x000f640008000a00 */
[----:B-----5:R-:W-:-:S04]  /*0200*/  UISETP.NE.U32.AND UP0, UPT, UR4, URZ, UPT ;  /* 0x000000ff0400728c */ /* 0x020fc8000bf05070 */
[----:B------:R-:W-:-:S09]  /*0210*/  UISETP.NE.AND.EX UP0, UPT, UR5, URZ, UPT, UP0 ;  /* 0x000000ff0500728c */ /* 0x000fd2000bf05300 */
[----:B------:R-:W-:Y:S05]  /*0220*/  BRA.U !UP0, `(.L_x_3) ;  /* 0x0000000108147547 */ /* 0x000fea000b800000 */
[----:B------:R-:W1:Y:S01]  /*0230*/  LDC.64 R4, c[0x0][0x8a8] ;  /* 0x00022a00ff047b82 */ /* 0x000e620000000a00 */
[----:B------:R-:W1:Y:S02]  /*0240*/  LDCU.64 UR4, c[0x0][0x358] ;  /* 0x00006b00ff0477ac */ /* 0x000e640008000a00 */
[----:B-12-4-:R-:W2:Y:S02]  /*0250*/  LDG.E R0, desc[UR4][R4.64] ;  /* 0x0000000404007981 */ /* 0x016ea4000c1e1900 */
[----:B--2---:R-:W-:Y:S01]  /*0260*/  R2UR UR37, R0 ;  /* 0x00000000002572ca */ /* 0x004fe200000e0000 */
[----:B------:R-:W-:Y:S05]  /*0270*/  BRA `(.L_x_2) ;  /* 0x0000000000047947 */ /* 0x000fea0003800000 */
.L_x_3:
[----:B------:R-:W1:Y:S02]  /*0280*/  LDCU UR37, c[0x0][0x8a0] ;  /* 0x00011400ff2577ac */ /* 0x000e640008000800 */
.L_x_2:
[----:B------:R-:W-:Y:S01]  /*0290*/  IMAD.U32 R4, RZ, RZ, UR22 ;  /* 0x00000016ff047e24 */ /* 0x000fe2000f8e00ff */
[----:B------:R-:W-:Y:S04]  /*02a0*/  BSSY.RECONVERGENT B0, `(.L_x_4) ;  /* 0x000000c000007945 */ /* 0x000fe80003800200 */
[C---:B------:R-:W-:Y:S02]  /*02b0*/  ISETP.NE.OR P1, PT, R4.reuse, 0x1, !P3 ;  /* 0x000000010400780c */ /* 0x040fe40005f25670 */
[----:B------:R-:W-:-:S11]  /*02c0*/  ISETP.NE.OR P0, PT, R4, 0x3, !P3 ;  /* 0x000000030400780c */ /* 0x000fd60005f05670 */
[----:B------:R-:W-:Y:S05]  /*02d0*/  @P1 BRA `(.L_x_5) ;  /* 0x0000000000201947 */ /* 0x000fea0003800000 */
[----:B------:R-:W5:Y:S02]  /*02e0*/  LDCU.64 UR4, c[0x0][0x348] ;  /* 0x00006900ff0477ac */ /* 0x000f640008000a00 */
[----:B-----5:R-:W-:Y:S02]  /*02f0*/  UIADD3 UR6, UP1, UPT, UR4, 0x80, URZ ;  /* 0x0000008004067890 */ /* 0x020fe4000ff3e0ff */
[----:B------:R-:W-:Y:S02]  /*0300*/  UIADD3 UR4, UP0, UPT, UR4, 0x180, URZ ;  /* 0x0000018004047890 */ /* 0x000fe4000ff1e0ff */
[----:B------:R-:W-:Y:S02]  /*0310*/  UIADD3.X UR7, UPT, UPT, URZ, UR5, URZ, UP1, !UPT ;  /* 0x00000005ff077290 */ /* 0x000fe40008ffe4ff */
[----:B------:R-:W-:-:S07]  /*0320*/  UIADD3.X UR5, UPT, UPT, URZ, UR5, URZ, UP0, !UPT ;  /* 0x00000005ff057290 */ /* 0x000fce00087fe4ff */
[----:B------:R1:W-:Y:S02]  /*0330*/  UTMACCTL.PF [UR6] ;  /* 0x00000000060079b9 */ /* 0x0003e40008040000 */
[----:B------:R1:W-:Y:S02]  /*0340*/  UTMACCTL.PF [UR4] ;  /* 0x00000000040079b9 */ /* 0x0003e40008040000 */
[----:B-1----:R-:W-:Y:S01]  /*0350*/  NOP ;  /* 0x0000000000007918 */ /* 0x002fe20000000000 */
.L_x_5:
[----:B-1-3--:R-:W-:Y:S05]  /*0360*/  BSYNC.RECONVERGENT B0 ;  /* 0x0000000000007941 */ /* 0x00afea0003800200 */
.L_x_4:
[----:B------:R-:W-:Y:S04]  /*0370*/  BSSY.RECONVERGENT B0, `(.L_x_6) ;  /* 0x000000a000007945 */ /* 0x000fe80003800200 */
[----:B------:R-:W-:Y:S05]  /*0380*/  @P0 BRA `(.L_x_7) ;  /* 0x0000000000200947 */ /* 0x000fea0003800000 */
[----:B------:R-:W1:Y:S02]  /*0390*/  LDCU.64 UR4, c[0x0][0x348] ;  /* 0x00006900ff0477ac */ /* 0x000e640008000a00 */
[----:B-1----:R-:W-:Y:S02]  /*03a0*/  UIADD3 UR6, UP1, UPT, UR4, 0x580, URZ ;  /* 0x0000058004067890 */ /* 0x002fe4000ff3e0ff */
[----:B------:R-:W-:Y:S02]  /*03b0*/  UIADD3 UR4, UP0, UPT, UR4, 0x680, URZ ;  /* 0x0000068004047890 */ /* 0x000fe4000ff1e0ff */
[----:B------:R-:W-:Y:S02]  /*03c0*/  UIADD3.X UR7, UPT, UPT, URZ, UR5, URZ, UP1, !UPT ;  /* 0x00000005ff077290 */ /* 0x000fe40008ffe4ff */
[----:B------:R-:W-:-:S07]  /*03d0*/  UIADD3.X UR5, UPT, UPT, URZ, UR5, URZ, UP0, !UPT ;  /* 0x00000005ff057290 */ /* 0x000fce00087fe4ff */
[----:B------:R1:W-:Y:S02]  /*03e0*/  UTMACCTL.PF [UR6] ;  /* 0x00000000060079b9 */ /* 0x0003e40008040000 */
[----:B------:R1:W-:Y:S02]  /*03f0*/  UTMACCTL.PF [UR4] ;  /* 0x00000000040079b9 */ /* 0x0003e40008040000 */
[----:B-1----:R-:W-:Y:S01]  /*0400*/  NOP ;  /* 0x0000000000007918 */ /* 0x002fe20000000000 */
.L_x_7:
[----:B------:R-:W-:Y:S05]  /*0410*/  BSYNC.RECONVERGENT B0 ;  /* 0x0000000000007941 */ /* 0x000fea0003800200 */
.L_x_6:
[----:B------:R-:W1:Y:S01]  /*0420*/  LDCU.64 UR4, c[0x0][0x888] ;  /* 0x00011100ff0477ac */ /* 0x000e620008000a00 */
[----:B------:R-:W-:Y:S02]  /*0430*/  UISETP.EQ.U32.AND UP1, UPT, UR8, URZ, UPT ;  /* 0x000000ff0800728c */ /* 0x000fe4000bf22070 */
[----:B------:R-:W-:Y:S02]  /*0440*/  UPLOP3.LUT UP3, UPT, UPT, UPT, UPT, 0x80, 0x8 ;  /* 0x000000000008789c */ /* 0x000fe40003f6f070 */
[----:B-1----:R-:W-:-:S04]  /*0450*/  UISETP.NE.U32.AND UP0, UPT, UR4, URZ, UPT ;  /* 0x000000ff0400728c */ /* 0x002fc8000bf05070 */
[----:B------:R-:W-:-:S04]  /*0460*/  UISETP.NE.AND.EX UP2, UPT, UR5, URZ, UPT, UP0 ;  /* 0x000000ff0500728c */ /* 0x000fc8000bf45300 */
[----:B------:R-:W-:-:S04]  /*0470*/  UISETP.EQ.OR.EX UP4, UPT, UR9, URZ, !UP2, UP1 ;  /* 0x000000ff0900728c */ /* 0x000fc8000d782710 */
[----:B------:R-:W-:-:S06]  /*0480*/  UP2UR UR4, UPR, URZ, 0x10 ;  /* 0x00000010ff047883 */ /* 0x000fcc0008000000 */
[----:B--2-4-:R-:W-:-:S05]  /*0490*/  MOV R0, UR4 ;  /* 0x0000000400007c02 */ /* 0x014fca0008000f00 */
[----:B------:R1:W-:Y:S01]  /*04a0*/  STL [R1+0x124], R0 ;  /* 0x0001240001007387 */ /* 0x0003e20000100800 */
[----:B------:R-:W-:Y:S05]  /*04b0*/  BRA.U !UP4, `(.L_x_8) ;  /* 0x000000010c1c7547 */ /* 0x000fea000b800000 */
[----:B------:R-:W-:Y:S02]  /*04c0*/  UISETP.NE.U32.AND UP1, UPT, UR8, URZ, UPT ;  /* 0x000000ff0800728c */ /* 0x000fe4000bf25070 */
[----:B------:R-:W-:Y:S02]  /*04d0*/  UISETP.NE.AND UP0, UPT, UR44, URZ, UPT ;  /* 0x000000ff2c00728c */ /* 0x000fe4000bf05270 */
[----:B------:R-:W-:Y:S02]  /*04e0*/  UISETP.NE.AND.EX UP1, UPT, UR9, URZ, UPT, UP1 ;  /* 0x000000ff0900728c */ /* 0x000fe4000bf25310 */
[----:B------:R-:W-:-:S09]  /*04f0*/  USEL UR4, URZ, 0xffffffff, UP2 ;  /* 0xffffffffff047887 */ /* 0x000fd20009000000 */
[----:B------:R-:W-:-:S04]  /*0500*/  @!UP1 USEL UR4, URZ, 0xffffffff, UP0 ;  /* 0xffffffffff049887 */ /* 0x000fc80008000000 */
[----:B------:R-:W-:-:S04]  /*0510*/  ULOP3.LUT UR4, UR4, 0x1, URZ, 0xc0, !UPT ;  /* 0x0000000104047892 */ /* 0x000fc8000f8ec0ff */
[----:B------:R-:W-:-:S11]  /*0520*/  UISETP.NE.U32.AND UP3, UPT, UR4, 0x1, UPT ;  /* 0x000000010400788c */ /* 0x000fd6000bf65070 */
.L_x_8:
[----:B-1----:R-:W1:Y:S01]  /*0530*/  SHFL.IDX PT, R0, R2, RZ, 0x1f ;  /* 0x00001fff02007589 */ /* 0x002e6200000e0000 */
[----:B------:R-:W-:-:S04]  /*0540*/  UISETP.NE.AND UP0, UPT, UR22, 0x2, UPT ;  /* 0x000000021600788c */ /* 0x000fc8000bf05270 */
[----:B------:R-:W-:Y:S01]  /*0550*/  USEL UR50, URZ, 0x1, UP0 ;  /* 0x00000001ff327887 */ /* 0x000fe20008000000 */
[----:B-1----:R-:W-:-:S13]  /*0560*/  ISETP.NE.AND P0, PT, R0, RZ, PT ;  /* 0x000000ff0000720c */ /* 0x002fda0003f05270 */
[----:B------:R-:W-:Y:S05]  /*0570*/  @P0 BRA `(.L_x_9) ;  /* 0x0000000000600947 */ /* 0x000fea0003800000 */
[----:B------:R-:W1:Y:S01]  /*0580*/  S2UR UR4, SR_CgaCtaId ;  /* 0x00000000000479c3 */ /* 0x000e620000008800 */
[----:B------:R-:W-:Y:S01]  /*0590*/  UMOV UR5, 0x400 ;  /* 0x0000040000057882 */ /* 0x000fe20000000000 */
[----:B------:R-:W-:Y:S01]  /*05a0*/  UMOV UR6, 0x1 ;  /* 0x0000000100067882 */ /* 0x000fe20000000000 */
[----:B------:R-:W-:Y:S01]  /*05b0*/  ELECT P0, URZ, PT ;  /* 0x0000000000ff782f */ /* 0x000fe20003800000 */
[----:B------:R-:W-:-:S04]  /*05c0*/  UIADD3 UR6, UPT, UPT, -UR6, 0x100000, URZ ;  /* 0x0010000006067890 */ /* 0x000fc8000fffe1ff */
[----:B------:R-:W-:Y:S02]  /*05d0*/  USHF.L.U32 UR7, UR6, 0xb, URZ ;  /* 0x0000000b06077899 */ /* 0x000fe400080006ff */
[----:B------:R-:W-:Y:S02]  /*05e0*/  USHF.L.U32 UR6, UR6, 0x1, URZ ;  /* 0x0000000106067899 */ /* 0x000fe400080006ff */
[----:B-1----:R-:W-:Y:S01]  /*05f0*/  ULEA UR4, UR4, UR5, 0x18 ;  /* 0x0000000504047291 */ /* 0x002fe2000f8ec0ff */
[----:B------:R-:W1:Y:S11]  /*0600*/  FENCE.VIEW.ASYNC.S ;  /* 0x00000000000073c6 */ /* 0x000e760000000000 */
[----:B-1----:R1:W2:Y:S01]  /*0610*/  SYNCS.EXCH.64 URZ, [UR4], UR6 ;  /* 0x0000000604ff75b2 */ /* 0x0022a20008000100 */
[----:B------:R1:W3:Y:S01]  /*0620*/  SYNCS.EXCH.64 URZ, [UR4+0x38], UR6 ;  /* 0x0000380604ff75b2 */ /* 0x0002e20008000100 */
[----:B------:R1:W4:Y:S01]  /*0630*/  SYNCS.EXCH.64 URZ, [UR4+0x8], UR6 ;  /* 0x0000080604ff75b2 */ /* 0x0003220008000100 */
[----:B------:R1:W1:Y:S01]  /*0640*/  SYNCS.EXCH.64 URZ, [UR4+0x40], UR6 ;  /* 0x0000400604ff75b2 */ /* 0x0002620008000100 */
        /* <DEDUP_REMOVED lines=10> */
[----:B------:R-:W-:Y:S01]  /*06f0*/  NOP ;  /* 0x0000000000007918 */ /* 0x000fe20000000000 */
.L_x_9:
[----:B------:R-:W5:Y:S01]  /*0700*/  SHFL.IDX PT, R0, R2, RZ, 0x1f ;  /* 0x00001fff02007589 */ /* 0x000f6200000e0000 */
[----:B------:R-:W-:Y:S01]  /*0710*/  NOP ;  /* 0x0000000000007918 */ /* 0x000fe20000000000 */
[----:B-----5:R-:W-:-:S13]  /*0720*/  ISETP.NE.AND P0, PT, R0, 0x1, PT ;  /* 0x000000010000780c */ /* 0x020fda0003f05270 */
[----:B------:R-:W-:Y:S05]  /*0730*/  @P0 BRA `(.L_x_10) ;  /* 0x0000000000400947 */ /* 0x000fea0003800000 */
[----:B-1----:R-:W1:Y:S01]  /*0740*/  S2UR UR4, SR_CgaCtaId ;  /* 0x00000000000479c3 */ /* 0x002e620000008800 */
[----:B------:R-:W-:Y:S01]  /*0750*/  UMOV UR5, 0x400 ;  /* 0x0000040000057882 */ /* 0x000fe20000000000 */
[----:B------:R-:W-:Y:S01]  /*0760*/  UMOV UR8, 0x20 ;  /* 0x0000002000087882 */ /* 0x000fe20000000000 */
[----:B------:R-:W-:Y:S01]  /*0770*/  UMOV UR6, 0x80 ;  /* 0x0000008000067882 */ /* 0x000fe20000000000 */
[----:B------:R-:W-:-:S04]  /*0780*/  UIADD3 UR8, UPT, UPT, -UR8, 0x100000, URZ ;  /* 0x0010000008087890 */ /* 0x000fc8000fffe1ff */
[----:B------:R-:W-:Y:S02]  /*0790*/  USHF.L.U32 UR9, UR8, 0xb, URZ ;  /* 0x0000000b08097899 */ /* 0x000fe400080006ff */
[----:B------:R-:W-:Y:S02]  /*07a0*/  USHF.L.U32 UR8, UR8, 0x1, URZ ;  /* 0x0000000108087899 */ /* 0x000fe400080006ff */
[----:B------:R-:W-:-:S04]  /*07b0*/  UIADD3 UR6, UPT, UPT, -UR6, 0x100000, URZ ;  /* 0x0010000006067890 */ /* 0x000fc8000fffe1ff */
[----:B------:R-:W-:Y:S02]  /*07c0*/  USHF.L.U32 UR7, UR6, 0xb, URZ ;  /* 0x0000000b06077899 */ /* 0x000fe400080006ff */
[----:B------:R-:W-:Y:S01]  /*07d0*/  USHF.L.U32 UR6, UR6, 0x1, URZ ;  /* 0x0000000106067899 */ /* 0x000fe200080006ff */
[----:B------:R-:W-:Y:S01]  /*07e0*/  ELECT P0, URZ, PT ;  /* 0x0000000000ff782f */ /* 0x000fe20003800000 */
[----:B-1----:R-:W-:Y:S01]  /*07f0*/  ULEA UR4, UR4, UR5, 0x18 ;  /* 0x0000000504047291 */ /* 0x002fe2000f8ec0ff */
[----:B------:R-:W1:Y:S11]  /*0800*/  FENCE.VIEW.ASYNC.S ;  /* 0x00000000000073c6 */ /* 0x000e760000000000 */
[----:B-1----:R1:W1:Y:S01]  /*0810*/  SYNCS.EXCH.64 URZ, [UR4+0x70], UR8 ;  /* 0x0000700804ff75b2 */ /* 0x0022620008000100 */
[----:B------:R1:W1:Y:S01]  /*0820*/  SYNCS.EXCH.64 URZ, [UR4+0x78], UR6 ;  /* 0x0000780604ff75b2 */ /* 0x0002620008000100 */
[----:B------:R-:W-:Y:S01]  /*0830*/  NOP ;  /* 0x0000000000007918 */ /* 0x000fe20000000000 */
.L_x_10:
[----:B------:R-:W5:Y:S01]  /*0840*/  SHFL.IDX PT, R0, R2, RZ, 0x1f ;  /* 0x00001fff02007589 */ /* 0x000f6200000e0000 */
[----:B------:R-:W-:Y:S01]  /*0850*/  NOP ;  /* 0x0000000000007918 */ /* 0x000fe20000000000 */
[----:B-----5:R-:W-:-:S13]  /*0860*/  ISETP.NE.AND P0, PT, R0, 0x3, PT ;  /* 0x000000030000780c */ /* 0x020fda0003f05270 */
[----:B------:R-:W-:Y:S05]  /*0870*/  @P0 BRA `(.L_x_11) ;  /* 0x0000000000300947 */ /* 0x000fea0003800000 */
[----:B-1----:R-:W1:Y:S01]  /*0880*/  S2UR UR4, SR_CgaCtaId ;  /* 0x00000000000479c3 */ /* 0x002e620000008800 */
        /* <DEDUP_REMOVED lines=8> */
[----:B-1----:R1:W1:Y:S01]  /*0910*/  SYNCS.EXCH.64 URZ, [UR4+0x80], UR6 ;  /* 0x0000800604ff75b2 */ /* 0x0022620008000100 */
[----:B------:R1:W1:Y:S01]  /*0920*/  SYNCS.EXCH.64 URZ, [UR4+0x88], UR6 ;  /* 0x0000880604ff75b2 */ /* 0x0002620008000100 */
[----:B------:R-:W-:Y:S01]  /*0930*/  NOP ;  /* 0x0000000000007918 */ /* 0x000fe20000000000 */
.L_x_11:
[----:B------:R-:W5:Y:S01]  /*0940*/  SHFL.IDX PT, R0, R2, RZ, 0x1f ;  /* 0x00001fff02007589 */ /* 0x000f6200000e0000 */
[----:B------:R-:W-:Y:S01]  /*0950*/  NOP ;  /* 0x0000000000007918 */ /* 0x000fe20000000000 */
[----:B-----5:R-:W-:-:S13]  /*0960*/  ISETP.NE.AND P0, PT, R0, 0x4, PT ;  /* 0x000000040000780c */ /* 0x020fda0003f05270 */
[----:B------:R-:W-:Y:S05]  /*0970*/  @P0 BRA `(.L_x_12) ;  /* 0x00000000004c0947 */ /* 0x000fea0003800000 */
[----:B-1----:R-:W1:Y:S01]  /*0980*/  S2UR UR4, SR_CgaCtaId ;  /* 0x00000000000479c3 */ /* 0x002e620000008800 */
[----:B------:R-:W-:Y:S01]  /*0990*/  UMOV UR6, 0x100 ;  /* 0x0000010000067882 */ /* 0x000fe20000000000 */
[----:B------:R-:W-:Y:S01]  /*09a0*/  UMOV UR5, 0x400 ;  /* 0x0000040000057882 */ /* 0x000fe20000000000 */
[----:B------:R-:W-:Y:S01]  /*09b0*/  USEL UR6, UR6, 0xe0, UP3 ;  /* 0x000000e006067887 */ /* 0x000fe20009800000 */
[----:B------:R-:W-:Y:S01]  /*09c0*/  UMOV UR8, 0x1 ;  /* 0x0000000100087882 */ /* 0x000fe20000000000 */
[----:B------:R-:W-:Y:S01]  /*09d0*/  ELECT P0, URZ, PT ;  /* 0x0000000000ff782f */ /* 0x000fe20003800000 */
[----:B------:R-:W-:-:S04]  /*09e0*/  UIADD3 UR8, UPT, UPT, -UR8, 0x100000, URZ ;  /* 0x0010000008087890 */ /* 0x000fc8000fffe1ff */
[----:B------:R-:W-:Y:S02]  /*09f0*/  USHF.L.U32 UR9, UR8, 0xb, URZ ;  /* 0x0000000b08097899 */ /* 0x000fe400080006ff */
[----:B------:R-:W-:Y:S02]  /*0a00*/  USHF.L.U32 UR8, UR8, 0x1, URZ ;  /* 0x0000000108087899 */ /* 0x000fe400080006ff */
[----:B------:R-:W-:-:S04]  /*0a10*/  UIADD3 UR6, UPT, UPT, -UR6, 0x100000, URZ ;  /* 0x0010000006067890 */ /* 0x000fc8000fffe1ff */
[----:B------:R-:W-:Y:S02]  /*0a20*/  USHF.L.U32 UR7, UR6, 0xb, URZ ;  /* 0x0000000b06077899 */ /* 0x000fe400080006ff */
[----:B------:R-:W-:Y:S02]  /*0a30*/  USHF.L.U32 UR6, UR6, 0x1, URZ ;  /* 0x0000000106067899 */ /* 0x000fe400080006ff */
[----:B-1----:R-:W-:Y:S01]  /*0a40*/  ULEA UR4, UR4, UR5, 0x18 ;  /* 0x0000000504047291 */ /* 0x002fe2000f8ec0ff */
[----:B------:R-:W1:Y:S11]  /*0a50*/  FENCE.VIEW.ASYNC.S ;  /* 0x00000000000073c6 */ /* 0x000e760000000000 */
[----:B-1----:R1:W1:Y:S01]  /*0a60*/  SYNCS.EXCH.64 URZ, [UR4+0x90], UR8 ;  /* 0x0000900804ff75b2 */ /* 0x0022620008000100 */
[----:B------:R1:W1:Y:S01]  /*0a70*/  SYNCS.EXCH.64 URZ, [UR4+0xa0], UR6 ;  /* 0x0000a00604ff75b2 */ /* 0x0002620008000100 */
[----:B------:R1:W1:Y:S01]  /*0a80*/  SYNCS.EXCH.64 URZ, [UR4+0x98], UR8 ;  /* 0x0000980804ff75b2 */ /* 0x0002620008000100 */
[----:B------:R1:W1:Y:S01]  /*0a90*/  SYNCS.EXCH.64 URZ, [UR4+0xa8], UR6 ;  /* 0x0000a80604ff75b2 */ /* 0x0002620008000100 */
[----:B------:R-:W-:Y:S01]  /*0aa0*/  NOP ;  /* 0x0000000000007918 */ /* 0x000fe20000000000 */
.L_x_12:
        /* <DEDUP_REMOVED lines=19> */
[----:B------:R1:W1:Y:S01]  /*0be0*/  SYNCS.EXCH.64 URZ, [UR4+0xb8], UR8 ;  /* 0x0000b80804ff75b2 */ /* 0x0002620008000100 */
[----:B------:R1:W1:Y:S01]  /*0bf0*/  SYNCS.EXCH.64 URZ, [UR4+0xc8], UR6 ;  /* 0x0000c80604ff75b2 */ /* 0x0002620008000100 */
[----:B------:R-:W-:Y:S01]  /*0c00*/  NOP ;  /* 0x0000000000007918 */ /* 0x000fe20000000000 */
.L_x_13:
[----:B------:R-:W5:Y:S01]  /*0c10*/  SHFL.IDX PT, R0, R2, RZ, 0x1f ;  /* 0x00001fff02007589 */ /* 0x000f6200000e0000 */
[----:B------:R-:W1:Y:S01]  /*0c20*/  S2UR UR46, SR_CTAID.X ;  /* 0x00000000002e79c3 */ /* 0x000e620000002500 */
[----:B------:R-:W-:-:S07]  /*0c30*/  NOP ;  /* 0x0000000000007918 */ /* 0x000fce0000000000 */
[----:B------:R-:W1:Y:S01]  /*0c40*/  S2UR UR47, SR_CTAID.Y ;  /* 0x00000000002f79c3 */ /* 0x000e620000002600 */
[----:B-----5:R-:W-:-:S13]  /*0c50*/  ISETP.NE.AND P0, PT, R0, 0x3, PT ;  /* 0x000000030000780c */ /* 0x020fda0003f05270 */
[----:B-1----:R-:W-:Y:S05]  /*0c60*/  @P0 BRA `(.L_x_14) ;  /* 0x0000000000380947 */ /* 0x002fea0003800000 */
        /* <DEDUP_REMOVED lines=14> */
.L_x_14:
[----:B------:R-:W-:-:S05]  /*0d50*/  CS2R.32 R3, SR_CgaSize ;  /* 0x0000000000037805 */ /* 0x000fca0000008a00 */
[----:B------:R-:W-:-:S05]  /*0d60*/  IMAD R3, R3, -0xa0, RZ ;  /* 0xffffff6003037824 */ /* 0x000fca00078e02ff */
[----:B------:R-:W-:-:S14]  /*0d70*/  R2UR UR5, R3 ;  /* 0x00000000030572ca */ /* 0x000fdc00000e0000 */
[----:B------:R-:W5:Y:S01]  /*0d80*/  LDCU UR5, c[0x0][UR5+0x2b0] ;  /* 0x00005600050577ac */ /* 0x000f620008000800 */
[----:B------:R-:W-:Y:S01]  /*0d90*/  I2FP.F32.U32 R0, UR46 ;  /* 0x0000002e00007c45 */ /* 0x000fe20008201000 */
[----:B------:R-:W-:Y:S01]  /*0da0*/  NOP ;  /* 0x0000000000007918 */ /* 0x000fe20000000000 */
[----:B------:R-:W-:Y:S02]  /*0db0*/  I2FP.F32.U32 R3, UR47 ;  /* 0x0000002f00037c45 */ /* 0x000fe40008201000 */
[----:B------:R-:W-:-:S05]  /*0dc0*/  CS2R.32 R2, SR_CgaSize ;  /* 0x0000000000027805 */ /* 0x000fca0000008a00 */
[----:B------:R-:W-:-:S05]  /*0dd0*/  IMAD R2, R2, -0xa0, RZ ;  /* 0xffffff6002027824 */ /* 0x000fca00078e02ff */
[----:B-1----:R-:W-:-:S14]  /*0de0*/  R2UR UR4, R2 ;  /* 0x00000000020472ca */ /* 0x002fdc00000e0000 */
[----:B------:R-:W1:Y:S01]  /*0df0*/  LDCU UR4, c[0x0][UR4+0x2b4] ;  /* 0x00005680040477ac */ /* 0x000e620008000800 */
[----:B------:R-:W1:Y:S01]  /*0e00*/  S2UR UR36, SR_CTAID.Z ;  /* 0x00000000002479c3 */ /* 0x000e620000002700 */
[----:B------:R-:W-:-:S05]  /*0e10*/  CS2R.32 R2, SR_CgaSize ;  /* 0x0000000000027805 */ /* 0x000fca0000008a00 */
[----:B------:R-:W-:-:S05]  /*0e20*/  IMAD R2, R2, -0xa0, RZ ;  /* 0xffffff6002027824 */ /* 0x000fca00078e02ff */
[----:B------:R-:W-:-:S14]  /*0e30*/  R2UR UR8, R2 ;  /* 0x00000000020872ca */ /* 0x000fdc00000e0000 */
[----:B------:R-:W2:Y:S01]  /*0e40*/  LDCU UR8, c[0x0][UR8+0x2a4] ;  /* 0x00005480080877ac */ /* 0x000ea20008000800 */
[----:B------:R-:W-:-:S05]  /*0e50*/  CS2R.32 R2, SR_CgaSize ;  /* 0x0000000000027805 */ /* 0x000fca0000008a00 */
[----:B------:R-:W-:-:S05]  /*0e60*/  IMAD R2, R2, -0xa0, RZ ;  /* 0xffffff6002027824 */ /* 0x000fca00078e02ff */
[----:B------:R-:W-:-:S14]  /*0e70*/  R2UR UR7, R2 ;  /* 0x00000000020772ca */ /* 0x000fdc00000e0000 */
[----:B------:R-:W3:Y:S01]  /*0e80*/  LDCU UR7, c[0x0][UR7+0x2a0] ;  /* 0x00005400070777ac */ /* 0x000ee20008000800 */
[----:B------:R-:W4:Y:S01]  /*0e90*/  LDCU UR23, c[0x0][0xb24] ;  /* 0x00016480ff1777ac */ /* 0x000f220008000800 */
[----:B-----5:R-:W-:-:S04]  /*0ea0*/  FMUL R0, R0, UR5 ;  /* 0x0000000500007c20 */ /* 0x020fc80008400000 */
[----:B------:R1:W5:Y:S01]  /*0eb0*/  F2I.U32.TRUNC.NTZ R2, R0 ;  /* 0x0000000000027305 */ /* 0x000362000020f000 */
[----:B----4-:R-:W-:Y:S01]  /*0ec0*/  UISETP.GE.AND UP0, UPT, UR23, 0x1, UPT ;  /* 0x000000011700788c */ /* 0x010fe2000bf06270 */
[----:B-1----:R-:W-:Y:S01]  /*0ed0*/  FMUL R0, R3, UR4 ;  /* 0x0000000403007c20 */ /* 0x002fe20008400000 */
[----:B-----5:R-:W-:-:S05]  /*0ee0*/  R2UR UR4, R2 ;  /* 0x00000000020472ca */ /* 0x020fca00000e0000 */
[----:B------:R-:W1:Y:S08]  /*0ef0*/  F2I.U32.TRUNC.NTZ R0, R0 ;  /* 0x0000000000007305 */ /* 0x000e70000020f000 */
[----:B------:R-:W-:-:S04]  /*0f00*/  UIADD3 UR5, UPT, UPT, -UR4, URZ, URZ ;  /* 0x000000ff04057290 */ /* 0x000fc8000fffe1ff */
[----:B---3--:R-:W-:Y:S01]  /*0f10*/  UIMAD UR5, UR7, UR5, UR46 ;  /* 0x00000005070572a4 */ /* 0x008fe2000f8e022e */
[----:B-1----:R-:W-:-:S05]  /*0f20*/  R2UR UR6, R0 ;  /* 0x00000000000672ca */ /* 0x002fca00000e0000 */
[----:B------:R-:W-:-:S08]  /*0f30*/  IMAD.U32 R2, RZ, RZ, UR5 ;  /* 0x00000005ff027e24 */ /* 0x000fd0000f8e00ff */
[----:B------:R-:W-:-:S04]  /*0f40*/  UIADD3 UR4, UPT, UPT, -UR6, URZ, URZ ;  /* 0x000000ff06047290 */ /* 0x000fc8000fffe1ff */
[----:B--2---:R-:W-:-:S06]  /*0f50*/  UIMAD UR4, UR8, UR4, UR47 ;  /* 0x00000004080472a4 */ /* 0x004fcc000f8e022f */
[----:B------:R-:W-:-:S05]  /*0f60*/  IMAD.U32 R0, RZ, RZ, UR4 ;  /* 0x00000004ff007e24 */ /* 0x000fca000f8e00ff */
[----:B------:R1:W-:Y:S04]  /*0f70*/  STL [R1+0x108], R0 ;  /* 0x0001080001007387 */ /* 0x0003e80000100800 */
[----:B------:R1:W-:Y:S01]  /*0f80*/  STL [R1+0x10c], R2 ;  /* 0x00010c0201007387 */ /* 0x0003e20000100800 */
[----:B------:R-:W-:Y:S06]  /*0f90*/  BAR.SYNC.DEFER_BLOCKING 0x0 ;  /* 0x0000000000007b1d */ /* 0x000fec0000010000 */
[----:B------:R-:W-:Y:S05]  /*0fa0*/  BRA.U !UP0, `(.L_x_15) ;  /* 0x0000000108d47547 */ /* 0x000fea000b800000 */
[----:B------:R-:W2:Y:S01]  /*0fb0*/  LDCU.128 UR12, c[0x0][0xb10] ;  /* 0x00016200ff0c77ac */ /* 0x000ea20008000c00 */
[----:B------:R-:W3:Y:S01]  /*0fc0*/  LDCU UR6, c[0x0][0x370] ;  /* 0x00006e00ff0677ac */ /* 0x000ee20008000800 */
[----:B------:R-:W4:Y:S01]  /*0fd0*/  LDCU UR5, c[0x0][0x374] ;  /* 0x00006e80ff0577ac */ /* 0x000f220008000800 */
[----:B------:R-:W5:Y:S01]  /*0fe0*/  LDCU UR24, c[0x0][0xb0c] ;  /* 0x00016180ff1877ac */ /* 0x000f620008000800 */
[----:B------:R-:W1:Y:S01]  /*0ff0*/  LDCU UR4, c[0x0][0xb20] ;  /* 0x00016400ff0477ac */ /* 0x000e620008000800 */
[----:B------:R-:W1:Y:S01]  /*1000*/  LDCU.64 UR8, c[0x0][0xb28] ;  /* 0x00016500ff0877ac */ /* 0x000e620008000a00 */
[----:B--2---:R-:W-:Y:S02]  /*1010*/  UISETP.NE.AND UP0, UPT, UR14, 0x1, UPT ;  /* 0x000000010e00788c */ /* 0x004fe4000bf05270 */
[----:B----4-:R-:W-:Y:S02]  /*1020*/  UIMAD.WIDE.U32 UR10, UR5, UR15, URZ ;  /* 0x0000000f050a72a5 */ /* 0x010fe4000f8e00ff */
[----:B---3--:R-:W-:-:S02]  /*1030*/  UIMAD.WIDE.U32 UR18, UR6, UR12, URZ ;  /* 0x0000000c061272a5 */ /* 0x008fc4000f8e00ff */
[----:B-----5:R-:W-:Y:S02]  /*1040*/  UISETP.NE.AND UP1, UPT, UR24, 0x1, UPT ;  /* 0x000000011800788c */ /* 0x020fe4000bf25270 */
[----:B------:R-:W-:Y:S01]  /*1050*/  UISETP.NE.AND UP4, UPT, UR23, 0x1, UPT ;  /* 0x000000011700788c */ /* 0x000fe2000bf85270 */
[----:B------:R-:W-:Y:S02]  /*1060*/  UMOV UR10, UR11 ;  /* 0x0000000b000a7c82 */ /* 0x000fe40008000000 */
[----:B------:R-:W-:Y:S01]  /*1070*/  UMOV UR18, UR19 ;  /* 0x0000001300127c82 */ /* 0x000fe20008000000 */
[----:B-1----:R-:W-:Y:S02]  /*1080*/  @UP0 USHF.R.U32.HI UR5, URZ, UR4, UR10 ;  /* 0x00000004ff050299 */ /* 0x002fe4000801160a */
[----:B------:R-:W-:Y:S02]  /*1090*/  UIMAD.WIDE.U32 UR20, UR47, UR15, URZ ;  /* 0x0000000f2f1472a5 */ /* 0x000fe4000f8e00ff */
[----:B------:R-:W-:-:S02]  /*10a0*/  UIMAD.WIDE.U32 UR10, UR5, UR8, URZ ;  /* 0x00000008050a72a5 */ /* 0x000fc4000f8e00ff */
[----:B------:R-:W-:Y:S02]  /*10b0*/  @UP1 USHF.R.U32.HI UR6, URZ, UR13, UR18 ;  /* 0x0000000dff061299 */ /* 0x000fe40008011612 */
[----:B------:R-:W-:Y:S02]  /*10c0*/  UIMAD.WIDE.U32 UR16, UR46, UR12, URZ ;  /* 0x0000000c2e1072a5 */ /* 0x000fe4000f8e00ff */
[----:B------:R-:W-:Y:S01]  /*10d0*/  UIMAD.WIDE.U32 UR18, UR6, UR8, URZ ;  /* 0x00000008061272a5 */ /* 0x000fe2000f8e00ff */
[----:B------:R-:W-:Y:S01]  /*10e0*/  UMOV UR20, UR21 ;  /* 0x0000001500147c82 */ /* 0x000fe20008000000 */
[----:B------:R-:W-:Y:S01]  /*10f0*/  UMOV UR10, UR11 ;  /* 0x0000000b000a7c82 */ /* 0x000fe20008000000 */
[----:B------:R-:W-:Y:S02]  /*1100*/  USHF.R.U32.HI UR20, URZ, UR4, UR20 ;  /* 0x00000004ff147299 */ /* 0x000fe40008011614 */
[----:B------:R-:W-:Y:S02]  /*1110*/  @UP4 USHF.R.U32.HI UR5, URZ, UR9, UR10 ;  /* 0x00000009ff054299 */ /* 0x000fe4000801160a */
[----:B------:R-:W-:Y:S01]  /*1120*/  UMOV UR7, UR19 ;  /* 0x0000001300077c82 */ /* 0x000fe20008000000 */
[----:B------:R-:W-:Y:S01]  /*1130*/  UMOV UR16, UR17 ;  /* 0x0000001100107c82 */ /* 0x000fe20008000000 */
[----:B------:R-:W-:-:S02]  /*1140*/  @UP4 USHF.R.U32.HI UR6, URZ, UR9, UR7 ;  /* 0x00000009ff064299 */ /* 0x000fc40008011607 */
[----:B------:R-:W-:Y:S02]  /*1150*/  USHF.R.U32.HI UR13, URZ, UR13, UR16 ;  /* 0x0000000dff0d7299 */ /* 0x000fe40008011610 */
[----:B------:R-:W-:Y:S02]  /*1160*/  USEL UR4, UR47, UR20, !UP0 ;  /* 0x000000142f047287 */ /* 0x000fe4000c000000 */
[----:B------:R-:W-:Y:S02]  /*1170*/  UIMAD UR7, UR5, UR23, URZ ;  /* 0x00000017050772a4 */ /* 0x000fe4000f8e02ff */
[----:B------:R-:W-:Y:S02]  /*1180*/  USEL UR5, UR46, UR13, !UP1 ;  /* 0x0000000d2e057287 */ /* 0x000fe4000c800000 */
[----:B------:R-:W-:Y:S02]  /*1190*/  UIMAD UR12, UR6, UR23, URZ ;  /* 0x00000017060c72a4 */ /* 0x000fe4000f8e02ff */
[----:B------:R-:W-:-:S02]  /*11a0*/  UISETP.GE.AND UP0, UPT, UR4, UR7, UPT ;  /* 0x000000070400728c */ /* 0x000fc4000bf06270 */
[----:B------:R-:W-:Y:S02]  /*11b0*/  UIMAD.WIDE.U32 UR10, UR4, UR8, URZ ;  /* 0x00000008040a72a5 */ /* 0x000fe4000f8e00ff */
[----:B------:R-:W-:Y:S02]  /*11c0*/  UISETP.GE.OR UP0, UPT, UR5, UR12, UP0 ;  /* 0x0000000c0500728c */ /* 0x000fe40008706670 */
[----:B------:R-:W-:Y:S02]  /*11d0*/  UIMAD.WIDE.U32 UR12, UR5, UR8, URZ ;  /* 0x00000008050c72a5 */ /* 0x000fe4000f8e00ff */
[----:B------:R-:W-:Y:S01]  /*11e0*/  UIADD3 UR10, UPT, UPT, -UR4, URZ, URZ ;  /* 0x000000ff040a7290 */ /* 0x000fe2000fffe1ff */
[----:B------:R-:W-:Y:S01]  /*11f0*/  UMOV UR8, UR11 ;  /* 0x0000000b00087c82 */ /* 0x000fe20008000000 */
[----:B------:R-:W-:Y:S02]  /*1200*/  UIADD3 UR11, UPT, UPT, -UR5, URZ, URZ ;  /* 0x000000ff050b7290 */ /* 0x000fe4000fffe1ff */
[----:B------:R-:W-:-:S03]  /*1210*/  USHF.R.U32.HI UR8, URZ, UR9, UR8 ;  /* 0x00000009ff087299 */ /* 0x000fc60008011608 */
[----:B------:R-:W-:Y:S01]  /*1220*/  @!UP0 UMOV UR7, UR13 ;  /* 0x0000000d00078c82 */ /* 0x000fe20008000000 */
[----:B------:R-:W-:Y:S02]  /*1230*/  UIMAD UR47, UR14, UR10, UR47 ;  /* 0x0000000a0e2f72a4 */ /* 0x000fe4000f8e022f */
[----:B------:R-:W-:Y:S02]  /*1240*/  USEL UR8, UR4, UR8, !UP4 ;  /* 0x0000000804087287 */ /* 0x000fe4000e000000 */
[----:B------:R-:W-:Y:S02]  /*1250*/  @!UP0 USHF.R.U32.HI UR7, URZ, UR9, UR7 ;  /* 0x00000009ff078299 */ /* 0x000fe40008011607 */
[----:B------:R-:W-:Y:S02]  /*1260*/  UIADD3 UR9, UPT, UPT, -UR8, URZ, URZ ;  /* 0x000000ff08097290 */ /* 0x000fe4000fffe1ff */
[----:B------:R-:W-:Y:S02]  /*1270*/  @!UP0 USEL UR7, UR5, UR7, !UP4 ;  /* 0x0000000705078287 */ /* 0x000fe4000e000000 */
[----:B------:R-:W-:-:S02]  /*1280*/  UIMAD UR9, UR23, UR9, UR4 ;  /* 0x00000009170972a4 */ /* 0x000fc4000f8e0204 */
[----:B------:R-:W-:Y:S02]  /*1290*/  @!UP0 UIADD3 UR8, UPT, UPT, UR8, -UR7, URZ ;  /* 0x8000000708088290 */ /* 0x000fe4000fffe0ff */
[----:B------:R-:W-:Y:S02]  /*12a0*/  @!UP0 UIMAD UR6, UR9, UR6, UR7 ;  /* 0x00000006090682a4 */ /* 0x000fe4000f8e0207 */
[----:B------:R-:W-:Y:S02]  /*12b0*/  @!UP0 UIMAD UR4, UR8, UR23, UR5 ;  /* 0x00000017080482a4 */ /* 0x000fe4000f8e0205 */
[----:B------:R-:W-:Y:S02]  /*12c0*/  UIMAD UR46, UR24, UR11, UR46 ;  /* 0x0000000b182e72a4 */ /* 0x000fe4000f8e022e */
[----:B------:R-:W-:Y:S01]  /*12d0*/  UIMAD UR47, UR4, UR14, UR47 ;  /* 0x0000000e042f72a4 */ /* 0x000fe2000f8e022f */
[----:B------:R-:W-:Y:S02]  /*12e0*/  @!UP0 UMOV UR5, UR6 ;  /* 0x0000000600058c82 */ /* 0x000fe40008000000 */
[----:B------:R-:W-:-:S12]  /*12f0*/  UIMAD UR46, UR5, UR24, UR46 ;  /* 0x00000018052e72a4 */ /* 0x000fd8000f8e022e */
.L_x_15:
[----:B------:R-:W2:Y:S01]  /*1300*/  LDCU UR4, c[0x0][0xb30] ;  /* 0x00016600ff0477ac */ /* 0x000ea20008000800 */
[----:B------:R-:W3:Y:S01]  /*1310*/  S2UR UR5, SR_CgaCtaId ;  /* 0x00000000000579c3 */ /* 0x000ee20000008800 */
[----:B--2---:R-:W-:-:S09]  /*1320*/  UISETP.NE.AND UP0, UPT, UR4, 0x1, UPT ;  /* 0x000000010400788c */ /* 0x004fd2000bf05270 */
[----:B---3--:R-:W-:Y:S05]  /*1330*/  BRA.U UP0, `(.L_x_16) ;  /* 0x0000000100447547 */ /* 0x008fea000b800000 */
[----:B------:R-:W2:Y:S01]  /*1340*/  LDCU.128 UR12, c[0x0][0xb10] ;  /* 0x00016200ff0c77ac */ /* 0x000ea20008000c00 */
[----:B------:R-:W3:Y:S01]  /*1350*/  LDCU UR10, c[0x0][0xb0c] ;  /* 0x00016180ff0a77ac */ /* 0x000ee20008000800 */
[----:B------:R-:W4:Y:S01]  /*1360*/  LDCU UR11, c[0x0][0xb20] ;  /* 0x00016400ff0b77ac */ /* 0x000f220008000800 */
[----:B--2---:R-:W-:Y:S02]  /*1370*/  UIMAD.WIDE.U32 UR8, UR46, UR12, URZ ;  /* 0x0000000c2e0872a5 */ /* 0x004fe4000f8e00ff */
[----:B------:R-:W-:Y:S02]  /*1380*/  UIMAD.WIDE.U32 UR6, UR47, UR15, URZ ;  /* 0x0000000f2f0672a5 */ /* 0x000fe4000f8e00ff */
[----:B---3--:R-:W-:Y:S02]  /*1390*/  UISETP.NE.AND UP1, UPT, UR10, 0x1, UPT ;  /* 0x000000010a00788c */ /* 0x008fe4000bf25270 */
[----:B------:R-:W-:Y:S01]  /*13a0*/  UISETP.NE.AND UP0, UPT, UR14, 0x1, UPT ;  /* 0x000000010e00788c */ /* 0x000fe2000bf05270 */
[----:B------:R-:W-:-:S02]  /*13b0*/  UMOV UR8, UR9 ;  /* 0x0000000900087c82 */ /* 0x000fc40008000000 */
[----:B------:R-:W-:Y:S01]  /*13c0*/  UMOV UR4, UR7 ;  /* 0x0000000700047c82 */ /* 0x000fe20008000000 */
[----:B------:R-:W-:Y:S02]  /*13d0*/  USHF.R.U32.HI UR8, URZ, UR13, UR8 ;  /* 0x0000000dff087299 */ /* 0x000fe40008011608 */
[----:B----4-:R-:W-:Y:S02]  /*13e0*/  USHF.R.U32.HI UR4, URZ, UR11, UR4 ;  /* 0x0000000bff047299 */ /* 0x010fe40008011604 */
[----:B------:R-:W-:Y:S02]  /*13f0*/  USEL UR6, UR46, UR8, !UP1 ;  /* 0x000000082e067287 */ /* 0x000fe4000c800000 */
[----:B------:R-:W-:-:S04]  /*1400*/  USEL UR4, UR47, UR4, !UP0 ;  /* 0x000000042f047287 */ /* 0x000fc8000c000000 */
[----:B------:R-:W-:Y:S02]  /*1410*/  UIADD3 UR7, UPT, UPT, UR6, -UR4, URZ ;  /* 0x8000000406077290 */ /* 0x000fe4000fffe0ff */
[----:B------:R-:W-:Y:S02]  /*1420*/  UIADD3 UR4, UPT, UPT, -UR6, UR4, URZ ;  /* 0x0000000406047290 */ /* 0x000fe4000fffe1ff */
[----:B------:R-:W-:Y:S02]  /*1430*/  UIMAD UR47, UR7, UR14, UR47 ;  /* 0x0000000e072f72a4 */ /* 0x000fe4000f8e022f */
[----:B------:R-:W-:-:S12]  /*1440*/  UIMAD UR46, UR4, UR10, UR46 ;  /* 0x0000000a042e72a4 */ /* 0x000fd8000f8e022e */
.L_x_16:
[----:B------:R-:W-:Y:S01]  /*1450*/  BAR.SYNC.DEFER_BLOCKING 0x0 ;  /* 0x0000000000007b1d */ /* 0x000fe20000010000 */
[----:B------:R-:W-:Y:S01]  /*1460*/  UISETP.NE.AND UP0, UPT, UR22, 0x2, UPT ;  /* 0x000000021600788c */ /* 0x000fe2000bf05270 */
[----:B------:R-:W-:Y:S02]  /*1470*/  ISETP.NE.OR P3, PT, R4, 0x2, !P3 ;  /* 0x000000020400780c */ /* 0x000fe40005f65670 */
[----:B------:R-:W-:Y:S02]  /*1480*/  LOP3.LUT R14, R6, 0x1f, RZ, 0xc0, !PT ;  /* 0x0000001f060e7812 */ /* 0x000fe400078ec0ff */
[----:B------:R-:W2:Y:S04]  /*1490*/  LDCU UR15, c[0x0][0xb24] ;  /* 0x00016480ff0f77ac */ /* 0x000ea80008000800 */
[----:B------:R-:W-:Y:S05]  /*14a0*/  BRA.U UP0, `(.L_x_17) ;  /* 0x0000001500087547 */ /* 0x000fea000b800000 */
[----:B------:R-:W3:Y:S01]  /*14b0*/  LDCU UR7, c[0x0][0x38c] ;  /* 0x00007180ff0777ac */ /* 0x000ee20008000800 */
[----:B------:R-:W-:Y:S01]  /*14c0*/  PLOP3.LUT P1, PT, PT, PT, UP3, 0x80, 0x8 ;  /* 0x000000000008781c */ /* 0x000fe20003f2f038 */
[----:B------:R-:W-:Y:S01]  /*14d0*/  HFMA2 R12, -RZ, RZ, 0, 0 ;  /* 0x00000000ff0c7431 */ /* 0x000fe200000001ff */
[----:B------:R-:W-:Y:S01]  /*14e0*/  ISETP.EQ.OR P2, PT, R14, RZ, P3 ;  /* 0x000000ff0e00720c */ /* 0x000fe20001f42670 */
[----:B-1----:R-:W-:Y:S01]  /*14f0*/  IMAD.MOV.U32 R0, RZ, RZ, 0x1 ;  /* 0x00000001ff007424 */ /* 0x002fe200078e00ff */
[----:B------:R-:W-:Y:S01]  /*1500*/  PLOP3.LUT P1, PT, P1, PT, PT, 0x8, 0x80 ;  /* 0x000000000080781c */ /* 0x000fe20000f2e170 */
[----:B------:R-:W-:Y:S01]  /*1510*/  IMAD.MOV.U32 R9, RZ, RZ, RZ ;  /* 0x000000ffff097224 */ /* 0x000fe200078e00ff */
[----:B------:R-:W-:Y:S01]  /*1520*/  MOV R11, 0x1 ;  /* 0x00000001000b7802 */ /* 0x000fe20000000f00 */
[----:B------:R-:W-:Y:S01]  /*1530*/  IMAD.MOV.U32 R10, RZ, RZ, RZ ;  /* 0x000000ffff0a7224 */ /* 0x000fe200078e00ff */
[----:B------:R-:W1:Y:S01]  /*1540*/  LDCU UR40, c[0x0][0x370] ;  /* 0x00006e00ff2877ac */ /* 0x000e620008000800 */
[----:B------:R-:W4:Y:S01]  /*1550*/  LDCU.64 UR26, c[0x0][0x348] ;  /* 0x00006900ff1a77ac */ /* 0x000f220008000a00 */
[----:B------:R-:W1:Y:S01]  /*1560*/  LDCU UR39, c[0x0][0x374] ;  /* 0x00006e80ff2777ac */ /* 0x000e620008000800 */
[----:B---3--:R-:W-:-:S02]  /*1570*/  UIADD3 UR6, UPT, UPT, UR7, 0x3f, URZ ;  /* 0x0000003f07067890 */ /* 0x008fc4000fffe0ff */
[----:B------:R-:W-:Y:S02]  /*1580*/  UIADD3 UR44, UPT, UPT, UR7, 0x7e, URZ ;  /* 0x0000007e072c7890 */ /* 0x000fe4000fffe0ff */
[----:B------:R-:W-:-:S04]  /*1590*/  USHF.R.S32.HI UR4, URZ, 0x1f, UR6 ;  /* 0x0000001fff047899 */ /* 0x000fc80008011406 */
[----:B------:R-:W-:Y:S02]  /*15a0*/  ULEA.HI UR4, UR4, UR6, URZ, 0x6 ;  /* 0x0000000604047291 */ /* 0x000fe4000f8f30ff */
[----:B------:R-:W-:Y:S02]  /*15b0*/  UIADD3 UR6, UPT, UPT, UR7, -0x1, URZ ;  /* 0xffffffff07067890 */ /* 0x000fe4000fffe0ff */
[----:B------:R-:W-:Y:S02]  /*15c0*/  USHF.R.S32.HI UR42, URZ, 0x6, UR4 ;  /* 0x00000006ff2a7899 */ /* 0x000fe40008011404 */
[----:B------:R-:W-:Y:S02]  /*15d0*/  UISETP.GE.U32.AND UP1, UPT, UR6, -0x7f, UPT ;  /* 0xffffff810600788c */ /* 0x000fe4000bf26070 */
[----:B------:R-:W-:Y:S01]  /*15e0*/  UISETP.LT.U32.AND UP0, UPT, UR42, 0x7, UPT ;  /* 0x000000072a00788c */ /* 0x000fe2000bf01070 */
[----:B------:R-:W-:-:S03]  /*15f0*/  UMOV UR7, URZ ;  /* 0x000000ff00077c82 */ /* 0x000fc60008000000 */
[----:B------:R-:W-:-:S04]  /*1600*/  USEL UR41, UR42, 0x7, UP0 ;  /* 0x000000072a297887 */ /* 0x000fc80008000000 */
[----:B------:R-:W-:Y:S02]  /*1610*/  UIADD3 UR21, UPT, UPT, UR41, -0x1, URZ ;  /* 0xffffffff29157890 */ /* 0x000fe4000fffe0ff */
[----:B------:R-:W-:Y:S02]  /*1620*/  @UP1 UIADD3 UR21, UPT, UPT, UR41, URZ, URZ ;  /* 0x000000ff29151290 */ /* 0x000fe4000fffe0ff */
[----:B------:R-:W-:Y:S02]  /*1630*/  UIADD3 UR43, UPT, UPT, UR42, -UR41, URZ ;  /* 0x800000292a2b7290 */ /* 0x000fe4000fffe0ff */
[----:B-1--4-:R-:W-:-:S12]  /*1640*/  UIADD3 UR21, UPT, UPT, UR21, 0x1, URZ ;  /* 0x0000000115157890 */ /* 0x012fd8000fffe0ff */
.L_x_35:
[----:B------:R-:W-:Y:S01]  /*1650*/  UISETP.NE.AND UP0, UPT, UR5, URZ, UPT ;  /* 0x000000ff0500728c */ /* 0x000fe2000bf05270 */
[----:B------:R-:W1:Y:S08]  /*1660*/  S2UR UR5, SR_CgaCtaId ;  /* 0x00000000000579c3 */ /* 0x000e700000008800 */
[----:B------:R-:W-:Y:S05]  /*1670*/  BRA.U UP0, `(.L_x_18) ;  /* 0x0000000100347547 */ /* 0x000fea000b800000 */
[----:B------:R-:W3:Y:S01]  /*1680*/  S2R R2, SR_CgaCtaId ;  /* 0x0000000000027919 */ /* 0x000ee20000008800 */
[----:B------:R-:W-:-:S04]  /*1690*/  MOV R3, 0x400 ;  /* 0x0000040000037802 */ /* 0x000fc80000000f00 */
[----:B---3--:R-:W-:Y:S02]  /*16a0*/  LEA R2, R2, R3, 0x18 ;  /* 0x0000000302027211 */ /* 0x008fe400078ec0ff */
[----:B------:R-:W-:-:S03]  /*16b0*/  SHF.L.U32 R3, R11, 0x1f, RZ ;  /* 0x0000001f0b037819 */ /* 0x000fc600000006ff */
[----:B------:R-:W-:-:S04]  /*16c0*/  IMAD R2, R10, 0x8, R2 ;  /* 0x000000080a027824 */ /* 0x000fc800078e0202 */
[----:B------:R-:W3:Y:S02]  /*16d0*/  SYNCS.PHASECHK.TRANS64.TRYWAIT P0, [R2+URZ+0xe0], R3 ;  /* 0x0000e003020075a7 */ /* 0x000ee400080011ff */
[----:B---3--:R-:W-:Y:S05]  /*16e0*/  @!P0 BRA `(.L_x_19) ;  /* 0x000000b800288947 */ /* 0x008fea0003800000 */
.L_x_105:
[----:B------:R3:W-:Y:S02]  /*16f0*/  SYNCS.ARRIVE.TRANS64.A1T0 RZ, [R2+URZ+0xd0], RZ ;  /* 0x0000d0ff02ff79a7 */ /* 0x0007e400081000ff */
[----:B---3--:R-:W-:-:S05]  /*1700*/  VIADD R2, R10, 0x1 ;  /* 0x000000010a027836 */ /* 0x008fca0000000000 */
[----:B------:R-:W-:-:S04]  /*1710*/  ISETP.NE.AND P0, PT, R2, 0x2, PT ;  /* 0x000000020200780c */ /* 0x000fc80003f05270 */
[----:B------:R-:W-:Y:S02]  /*1720*/  SEL R3, RZ, 0x1, P0 ;  /* 0x00000001ff037807 */ /* 0x000fe40000000000 */
[----:B------:R-:W-:Y:S02]  /*1730*/  SEL R10, R2, RZ, P0 ;  /* 0x000000ff020a7207 */ /* 0x000fe40000000000 */
[----:B------:R-:W-:-:S07]  /*1740*/  LOP3.LUT R11, R11, R3, RZ, 0x3c, !PT ;  /* 0x000000030b0b7212 */ /* 0x000fce00078e3cff */
.L_x_18:
[----:B------:R-:W-:Y:S01]  /*1750*/  UMOV UR4, 0x400 ;  /* 0x0000040000047882 */ /* 0x000fe20000000000 */
[----:B------:R-:W-:Y:S01]  /*1760*/  SHF.L.U32 R2, R0, 0x1f, RZ ;  /* 0x0000001f00027819 */ /* 0x000fe200000006ff */
[----:B-1----:R-:W-:Y:S02]  /*1770*/  ULEA UR4, UR5, UR4, 0x18 ;  /* 0x0000000405047291 */ /* 0x002fe4000f8ec0ff */
[----:B------:R-:W-:Y:S02]  /*1780*/  UISETP.GE.U32.AND UP0, UPT, UR44, 0x7f, UPT ;  /* 0x0000007f2c00788c */ /* 0x000fe4000bf06070 */
[----:B------:R-:W-:Y:S02]  /*1790*/  ULEA UR6, UR7, UR4, 0x3 ;  /* 0x0000000407067291 */ /* 0x000fe4000f8e18ff */
[----:B------:R-:W-:Y:S02]  /*17a0*/  USHF.L.U32 UR35, UR46, 0x7, URZ ;  /* 0x000000072e237899 */ /* 0x000fe400080006ff */
[----:B------:R-:W-:Y:S01]  /*17b0*/  UIMAD UR11, UR47, 0xf0, URZ ;  /* 0x000000f02f0b78a4 */ /* 0x000fe2000f8e02ff */
[----:B------:R-:W-:-:S04]  /*17c0*/  UMOV UR14, URZ ;  /* 0x000000ff000e7c82 */ /* 0x000fc80008000000 */
[----:B------:R1:W3:Y:S01]  /*17d0*/  SYNCS.PHASECHK.TRANS64.TRYWAIT P0, [UR6+0x38], R2 ;  /* 0x00003802ff0075a7 */ /* 0x0002e20008001106 */
[----:B------:R-:W-:Y:S06]  /*17e0*/  BRA.U !UP0, `(.L_x_20) ;  /* 0x0000000108a87547 */ /* 0x000fec000b800000 */
[----:B------:R-:W-:Y:S01]  /*17f0*/  UMOV UR13, URZ ;  /* 0x000000ff000d7c82 */ /* 0x000fe20008000000 */
[----:B------:R-:W-:-:S05]  /*1800*/  UMOV UR6, UR7 ;  /* 0x0000000700067c82 */ /* 0x000fca0008000000 */
.L_x_25:
[----:B-1--4-:R-:W-:Y:S01]  /*1810*/  @!P3 MOV R2, 0x5c00 ;  /* 0x00005c000002b802 */ /* 0x012fe20000000f00 */
[----:B------:R-:W-:Y:S01]  /*1820*/  ULEA UR33, UR6, UR4, 0x3 ;  /* 0x0000000406217291 */ /* 0x000fe2000f8e18ff */
[----:B--23--:R-:W-:Y:S11]  /*1830*/  @P0 BRA `(.L_x_21) ;  /* 0x00000000000c0947 */ /* 0x00cff60003800000 */
[----:B------:R-:W-:Y:S04]  /*1840*/  SHF.L.U32 R4, R0, 0x1f, RZ ;  /* 0x0000001f00047819 */ /* 0x000fe800000006ff */
[----:B------:R-:W1:Y:S02]  /*1850*/  SYNCS.PHASECHK.TRANS64.TRYWAIT P0, [UR33+0x38], R4 ;  /* 0x00003804ff0075a7 */ /* 0x000e640008001121 */
[----:B-1----:R-:W-:Y:S05]  /*1860*/  @!P0 BRA `(.L_x_22) ;  /* 0x000000b400dc8947 */ /* 0x002fea0003800000 */
.L_x_21:
[----:B------:R3:W-:Y:S01]  /*1870*/  @!P3 SYNCS.ARRIVE.TRANS64 RZ, [UR33], R2 ;  /* 0x00000002ffffb9a7 */ /* 0x0007e20008000021 */
[----:B------:R-:W-:Y:S04]  /*1880*/  BSSY.RECONVERGENT B0, `(.L_x_23) ;  /* 0x0000003000007945 */ /* 0x000fe80003800200 */
[----:B------:R-:W-:Y:S05]  /*1890*/  @P2 BRA `(.L_x_24) ;  /* 0x0000000000042947 */ /* 0x000fea0003800000 */
[----:B--2---:R-:W-:Y:S05]  /*18a0*/  BPT.TRAP 0x1 ;  /* 0x000000040000795c */ /* 0x004fea0000300000 */
.L_x_24:
[----:B--2---:R-:W-:Y:S05]  /*18b0*/  BSYNC.RECONVERGENT B0 ;  /* 0x0000000000007941 */ /* 0x004fea0003800200 */
.L_x_23:
[----:B------:R-:W-:Y:S02]  /*18c0*/  UIADD3 UR7, UPT, UPT, UR6, 0x1, URZ ;  /* 0x0000000106077890 */ /* 0x000fe4000fffe0ff */
[----:B------:R-:W-:Y:S02]  /*18d0*/  UIADD3 UR18, UP1, UPT, UR26, 0x80, URZ ;  /* 0x000000801a127890 */ /* 0x000fe4000ff3e0ff */
[----:B------:R-:W-:Y:S02]  /*18e0*/  UISETP.NE.AND UP0, UPT, UR7, 0x7, UPT ;  /* 0x000000070700788c */ /* 0x000fe4000bf05270 */
[----:B------:R-:W-:Y:S02]  /*18f0*/  ULEA UR32, UR6, UR4, 0xd ;  /* 0x0000000406207291 */ /* 0x000fe4000f8e68ff */
[----:B------:R-:W-:Y:S02]  /*1900*/  USEL UR9, URZ, 0x1, UP0 ;  /* 0x00000001ff097887 */ /* 0x000fe40008000000 */
[----:B------:R-:W-:Y:S02]  /*1910*/  USEL UR7, UR7, URZ, UP0 ;  /* 0x000000ff07077287 */ /* 0x000fe40008000000 */
[----:B------:R-:W-:Y:S02]  /*1920*/  USHF.L.U32 UR34, UR13, 0x6, URZ ;  /* 0x000000060d227899 */ /* 0x000fe400080006ff */
[----:B------:R-:W-:Y:S01]  /*1930*/  ULEA UR8, UR7, UR4, 0x3 ;  /* 0x0000000407087291 */ /* 0x000fe2000f8e18ff */
[----:B------:R-:W-:Y:S01]  /*1940*/  LOP3.LUT R0, R0, UR9, RZ, 0x3c, !PT ;  /* 0x0000000900007c12 */ /* 0x000fe2000f8e3cff */
[----:B------:R-:W-:Y:S02]  /*1950*/  UIADD3.X UR19, UPT, UPT, URZ, UR27, URZ, UP1, !UPT ;  /* 0x0000001bff137290 */ /* 0x000fe40008ffe4ff */
[----:B------:R-:W-:Y:S01]  /*1960*/  UIADD3 UR32, UPT, UPT, UR32, 0xf200, URZ ;  /* 0x0000f20020207890 */ /* 0x000fe2000fffe0ff */
[----:B---3--:R-:W-:Y:S01]  /*1970*/  SHF.L.U32 R2, R0, 0x1f, RZ ;  /* 0x0000001f00027819 */ /* 0x008fe200000006ff */
[----:B------:R-:W-:Y:S02]  /*1980*/  UIADD3 UR16, UP0, UPT, UR26, 0x180, URZ ;  /* 0x000001801a107890 */ /* 0x000fe4000ff1e0ff */
[----:B------:R-:W-:Y:S01]  /*1990*/  UIADD3 UR13, UPT, UPT, UR13, 0x1, URZ ;  /* 0x000000010d0d7890 */ /* 0x000fe2000fffe0ff */
[----:B------:R4:W2:Y:S01]  /*19a0*/  SYNCS.PHASECHK.TRANS64.TRYWAIT P0, [UR8+0x38], R2 ;  /* 0x00003802ff0075a7 */ /* 0x0008a20008001108 */
[----:B------:R-:W-:Y:S01]  /*19b0*/  UIMAD UR8, UR6, 0x3c00, UR4 ;  /* 0x00003c00060878a4 */ /* 0x000fe2000f8e0204 */
[----:B------:R-:W-:Y:S01]  /*19c0*/  UMOV UR22, 0x0 ;  /* 0x0000000000167882 */ /* 0x000fe20000000000 */
[----:B------:R-:W-:Y:S02]  /*19d0*/  UMOV UR23, 0x10000000 ;  /* 0x1000000000177882 */ /* 0x000fe40000000000 */
[----:B------:R-:W-:Y:S01]  /*19e0*/  UIADD3 UR8, UPT, UPT, UR8, 0x1d200, URZ ;  /* 0x0001d20008087890 */ /* 0x000fe2000fffe0ff */
[----:B------:R4:W-:Y:S01]  /*19f0*/  UTMALDG.3D [UR32], [UR18], desc[UR22] ;  /* 0x00001620120075b4 */ /* 0x0009e20008011000 */
[----:B------:R-:W-:Y:S01]  /*1a00*/  UIADD3.X UR17, UPT, UPT, URZ, UR27, URZ, UP0, !UPT ;  /* 0x0000001bff117290 */ /* 0x000fe200087fe4ff */
[----:B------:R-:W-:Y:S01]  /*1a10*/  UMOV UR12, UR36 ;  /* 0x00000024000c7c82 */ /* 0x000fe20008000000 */
[----:B------:R-:W-:Y:S01]  /*1a20*/  UMOV UR9, UR33 ;  /* 0x0000002100097c82 */ /* 0x000fe20008000000 */
[----:B------:R-:W-:Y:S01]  /*1a30*/  UMOV UR10, UR34 ;  /* 0x00000022000a7c82 */ /* 0x000fe20008000000 */
[----:B------:R-:W-:Y:S01]  /*1a40*/  UISETP.NE.AND UP0, UPT, UR13, UR21, UPT ;  /* 0x000000150d00728c */ /* 0x000fe2000bf05270 */
[----:B------:R-:W-:Y:S01]  /*1a50*/  UMOV UR14, UR21 ;  /* 0x00000015000e7c82 */ /* 0x000fe20008000000 */
[----:B------:R-:W-:Y:S03]  /*1a60*/  UMOV UR6, UR7 ;  /* 0x0000000700067c82 */ /* 0x000fe60008000000 */
[----:B------:R4:W-:Y:S04]  /*1a70*/  UTMALDG.3D [UR8], [UR16], desc[UR22] ;  /* 0x00001608100075b4 */ /* 0x0009e80008011000 */
[----:B------:R-:W-:Y:S05]  /*1a80*/  BRA.U UP0, `(.L_x_25) ;  /* 0xfffffffd00607547 */ /* 0x000fea000b83ffff */
.L_x_20:
[----:B------:R-:W-:Y:S01]  /*1a90*/  ULEA UR6, UR7, UR4, 0x3 ;  /* 0x0000000407067291 */ /* 0x000fe2000f8e18ff */
[----:B-1--4-:R-:W-:Y:S01]  /*1aa0*/  SHF.L.U32 R2, R0, 0x1f, RZ ;  /* 0x0000001f00027819 */ /* 0x012fe200000006ff */
[----:B------:R-:W-:Y:S01]  /*1ab0*/  @!P1 SYNCS.ARRIVE.TRANS64.A1T0 RZ, [UR4+0x88], RZ ;  /* 0x000088ffffff99a7 */ /* 0x000fe20008100004 */
[----:B------:R-:W-:-:S06]  /*1ac0*/  UISETP.GT.AND UP0, UPT, UR42, UR41, UPT ;  /* 0x000000292a00728c */ /* 0x000fcc000bf04270 */
[----:B--23--:R1:W2:Y:S03]  /*1ad0*/  SYNCS.PHASECHK.TRANS64.TRYWAIT P0, [UR6+0x38], R2 ;  /* 0x00003802ff0075a7 */ /* 0x00c2a60008001106 */
[----:B------:R-:W-:Y:S05]  /*1ae0*/  BRA.U !UP0, `(.L_x_26) ;  /* 0x0000000108ac7547 */ /* 0x000fea000b800000 */
[----:B------:R-:W-:Y:S01]  /*1af0*/  UIADD3 UR13, UPT, UPT, UR43, UR14, URZ ;  /* 0x0000000e2b0d7290 */ /* 0x000fe2000fffe0ff */
[----:B------:R-:W-:-:S11]  /*1b00*/  UMOV UR6, UR7 ;  /* 0x0000000700067c82 */ /* 0x000fd60008000000 */
.L_x_31:
[----:B-1-3--:R-:W-:Y:S01]  /*1b10*/  @!P3 MOV R2, 0x5c00 ;  /* 0x00005c000002b802 */ /* 0x00afe20000000f00 */
[----:B------:R-:W-:Y:S01]  /*1b20*/  ULEA UR17, UR6, UR4, 0x3 ;  /* 0x0000000406117291 */ /* 0x000fe2000f8e18ff */
[----:B--2-4-:R-:W-:Y:S11]  /*1b30*/  @P0 BRA `(.L_x_27) ;  /* 0x00000000000c0947 */ /* 0x014ff60003800000 */
[----:B------:R-:W-:Y:S04]  /*1b40*/  SHF.L.U32 R4, R0, 0x1f, RZ ;  /* 0x0000001f00047819 */ /* 0x000fe800000006ff */
[----:B------:R-:W1:Y:S02]  /*1b50*/  SYNCS.PHASECHK.TRANS64.TRYWAIT P0, [UR17+0x38], R4 ;  /* 0x00003804ff0075a7 */ /* 0x000e640008001111 */
[----:B-1----:R-:W-:Y:S05]  /*1b60*/  @!P0 BRA `(.L_x_28) ;  /* 0x000000b400348947 */ /* 0x002fea0003800000 */
.L_x_27:
[----:B------:R2:W-:Y:S01]  /*1b70*/  @!P3 SYNCS.ARRIVE.TRANS64 RZ, [UR17], R2 ;  /* 0x00000002ffffb9a7 */ /* 0x0005e20008000011 */
[----:B------:R-:W-:Y:S04]  /*1b80*/  BSSY.RECONVERGENT B0, `(.L_x_29) ;  /* 0x0000003000007945 */ /* 0x000fe80003800200 */
[----:B------:R-:W-:Y:S05]  /*1b90*/  @P2 BRA `(.L_x_30) ;  /* 0x0000000000042947 */ /* 0x000fea0003800000 */
[----:B------:R-:W-:Y:S05]  /*1ba0*/  BPT.TRAP 0x1 ;  /* 0x000000040000795c */ /* 0x000fea0000300000 */
.L_x_30:
[----:B------:R-:W-:Y:S05]  /*1bb0*/  BSYNC.RECONVERGENT B0 ;  /* 0x0000000000007941 */ /* 0x000fea0003800200 */
.L_x_29:
[----:B------:R-:W-:Y:S02]  /*1bc0*/  UIADD3 UR7, UPT, UPT, UR6, 0x1, URZ ;  /* 0x0000000106077890 */ /* 0x000fe4000fffe0ff */
[----:B------:R-:W-:Y:S02]  /*1bd0*/  ULEA UR16, UR6, UR4, 0xd ;  /* 0x0000000406107291 */ /* 0x000fe4000f8e68ff */
[----:B------:R-:W-:Y:S02]  /*1be0*/  UISETP.NE.AND UP0, UPT, UR7, 0x7, UPT ;  /* 0x000000070700788c */ /* 0x000fe4000bf05270 */
[----:B------:R-:W-:Y:S02]  /*1bf0*/  UIADD3 UR24, UP1, UPT, UR26, 0x80, URZ ;  /* 0x000000801a187890 */ /* 0x000fe4000ff3e0ff */
[----:B------:R-:W-:Y:S02]  /*1c00*/  USEL UR9, URZ, 0x1, UP0 ;  /* 0x00000001ff097887 */ /* 0x000fe40008000000 */
[----:B------:R-:W-:Y:S02]  /*1c10*/  USEL UR7, UR7, URZ, UP0 ;  /* 0x000000ff07077287 */ /* 0x000fe40008000000 */
[----:B------:R-:W-:Y:S02]  /*1c20*/  USHF.L.U32 UR18, UR14, 0x6, URZ ;  /* 0x000000060e127899 */ /* 0x000fe400080006ff */
[----:B------:R-:W-:Y:S01]  /*1c30*/  ULEA UR8, UR7, UR4, 0x3 ;  /* 0x0000000407087291 */ /* 0x000fe2000f8e18ff */
[----:B------:R-:W-:Y:S01]  /*1c40*/  LOP3.LUT R0, R0, UR9, RZ, 0x3c, !PT ;  /* 0x0000000900007c12 */ /* 0x000fe2000f8e3cff */
[----:B------:R-:W-:Y:S02]  /*1c50*/  UIADD3 UR16, UPT, UPT, UR16, 0xf200, URZ ;  /* 0x0000f20010107890 */ /* 0x000fe4000fffe0ff */
[----:B------:R-:W-:Y:S01]  /*1c60*/  UIADD3.X UR25, UPT, UPT, URZ, UR27, URZ, UP1, !UPT ;  /* 0x0000001bff197290 */ /* 0x000fe20008ffe4ff */
[----:B--2---:R-:W-:Y:S01]  /*1c70*/  SHF.L.U32 R2, R0, 0x1f, RZ ;  /* 0x0000001f00027819 */ /* 0x004fe200000006ff */
[----:B------:R-:W-:Y:S02]  /*1c80*/  UIADD3 UR22, UP0, UPT, UR26, 0x180, URZ ;  /* 0x000001801a167890 */ /* 0x000fe4000ff1e0ff */
[----:B------:R-:W-:Y:S01]  /*1c90*/  UIADD3 UR14, UPT, UPT, UR14, 0x1, URZ ;  /* 0x000000010e0e7890 */ /* 0x000fe2000fffe0ff */
[----:B------:R3:W4:Y:S01]  /*1ca0*/  SYNCS.PHASECHK.TRANS64.TRYWAIT P0, [UR8+0x38], R2 ;  /* 0x00003802ff0075a7 */ /* 0x0007220008001108 */
[----:B------:R-:W-:Y:S01]  /*1cb0*/  UIMAD UR8, UR6, 0x3c00, UR4 ;  /* 0x00003c00060878a4 */ /* 0x000fe2000f8e0204 */
[----:B------:R-:W-:Y:S01]  /*1cc0*/  UMOV UR28, 0x0 ;  /* 0x00000000001c7882 */ /* 0x000fe20000000000 */
[----:B------:R-:W-:Y:S01]  /*1cd0*/  UMOV UR29, 0x10000000 ;  /* 0x10000000001d7882 */ /* 0x000fe20000000000 */
[----:B------:R-:W-:Y:S01]  /*1ce0*/  UMOV UR19, UR35 ;  /* 0x0000002300137c82 */ /* 0x000fe20008000000 */
[----:B------:R-:W-:Y:S01]  /*1cf0*/  UMOV UR20, UR36 ;  /* 0x0000002400147c82 */ /* 0x000fe20008000000 */
[----:B------:R-:W-:Y:S01]  /*1d00*/  UIADD3 UR8, UPT, UPT, UR8, 0x1d200, URZ ;  /* 0x0001d20008087890 */ /* 0x000fe2000fffe0ff */
[----:B------:R3:W-:Y:S01]  /*1d10*/  UTMALDG.3D [UR16], [UR24], desc[UR28] ;  /* 0x00001c10180075b4 */ /* 0x0007e20008011000 */
[----:B------:R-:W-:Y:S01]  /*1d20*/  UIADD3.X UR23, UPT, UPT, URZ, UR27, URZ, UP0, !UPT ;  /* 0x0000001bff177290 */ /* 0x000fe200087fe4ff */
[----:B------:R-:W-:Y:S01]  /*1d30*/  UMOV UR12, UR36 ;  /* 0x00000024000c7c82 */ /* 0x000fe20008000000 */
[----:B------:R-:W-:Y:S01]  /*1d40*/  UMOV UR9, UR17 ;  /* 0x0000001100097c82 */ /* 0x000fe20008000000 */
[----:B------:R-:W-:Y:S01]  /*1d50*/  UMOV UR10, UR18 ;  /* 0x00000012000a7c82 */ /* 0x000fe20008000000 */
[----:B------:R-:W-:Y:S01]  /*1d60*/  UISETP.NE.AND UP0, UPT, UR14, UR13, UPT ;  /* 0x0000000d0e00728c */ /* 0x000fe2000bf05270 */
[----:B------:R-:W-:Y:S04]  /*1d70*/  UMOV UR6, UR7 ;  /* 0x0000000700067c82 */ /* 0x000fe80008000000 */
[----:B------:R3:W-:Y:S04]  /*1d80*/  UTMALDG.3D [UR8], [UR22], desc[UR28] ;  /* 0x00001c08160075b4 */ /* 0x0007e80008011000 */
[----:B------:R-:W-:Y:S05]  /*1d90*/  BRA.U UP0, `(.L_x_31) ;  /* 0xfffffffd005c7547 */ /* 0x000fea000b83ffff */
.L_x_26:
[C---:B-1----:R-:W-:Y:S01]  /*1da0*/  LEA R3, R9.reuse, UR4, 0x3 ;  /* 0x0000000409037c11 */ /* 0x042fe2000f8e18ff */
[----:B------:R-:W-:Y:S01]  /*1db0*/  NOP ;  /* 0x0000000000007918 */ /* 0x000fe20000000000 */
[----:B---3--:R-:W-:Y:S02]  /*1dc0*/  SHF.L.U32 R2, R12, 0x1f, RZ ;  /* 0x0000001f0c027819 */ /* 0x008fe400000006ff */
[----:B------:R-:W-:Y:S02]  /*1dd0*/  LEA R4, R9, UR4, 0x4 ;  /* 0x0000000409047c11 */ /* 0x000fe4000f8e20ff */
[----:B--2-4-:R-:W1:Y:S02]  /*1de0*/  SYNCS.PHASECHK.TRANS64.TRYWAIT P0, [R3+URZ+0x90], R2 ;  /* 0x00009002030075a7 */ /* 0x014e6400080011ff */
[----:B-1----:R-:W-:Y:S05]  /*1df0*/  @!P0 BRA `(.L_x_32) ;  /* 0x000000b000a88947 */ /* 0x002fea0003800000 */
.L_x_108:
[----:B------:R-:W2:Y:S01]  /*1e00*/  LDS.128 R4, [R4+0x100] ;  /* 0x0001000004047984 */ /* 0x000ea20000000c00 */
[----:B------:R-:W-:Y:S01]  /*1e10*/  UISETP.GE.AND UP0, UPT, UR15, 0x1, UPT ;  /* 0x000000010f00788c */ /* 0x000fe2000bf06270 */
[----:B------:R-:W-:Y:S01]  /*1e20*/  @!PT LDS RZ, [RZ] ;  /* 0x00000000fffff984 */ /* 0x000fe20000000800 */
[----:B------:R-:W-:Y:S01]  /*1e30*/  @!PT LDS RZ, [RZ] ;  /* 0x00000000fffff984 */ /* 0x000fe20000000800 */
[----:B------:R-:W-:Y:S01]  /*1e40*/  @!PT LDS RZ, [RZ] ;  /* 0x00000000fffff984 */ /* 0x000fe20000000800 */
[----:B------:R-:W-:Y:S01]  /*1e50*/  @!PT LDS RZ, [RZ] ;  /* 0x00000000fffff984 */ /* 0x000fe20000000800 */
[----:B------:R3:W-:Y:S06]  /*1e60*/  MEMBAR.ALL.CTA ;  /* 0x0000000000007992 */ /* 0x0007ec0000008000 */
[----:B---3--:R-:W3:Y:S01]  /*1e70*/  FENCE.VIEW.ASYNC.S ;  /* 0x00000000000073c6 */ /* 0x008ee20000000000 */
[----:B--2---:R-:W-:-:S13]  /*1e80*/  LOP3.LUT P0, RZ, R6, 0x1, RZ, 0xc0, !PT ;  /* 0x0000000106ff7812 */ /* 0x004fda000780c0ff */
[----:B---3--:R-:W-:Y:S01]  /*1e90*/  VOTEU.ANY UP1, P0 ;  /* 0x0000000000ff7886 */ /* 0x008fe20000020100 */
[----:B------:R-:W-:-:S13]  /*1ea0*/  PLOP3.LUT P0, PT, PT, PT, UP1, 0x80, 0x8 ;  /* 0x000000000008781c */ /* 0x000fda0003f0f018 */
[----:B-1----:R-:W-:Y:S02]  /*1eb0*/  @P0 LOP3.LUT R2, R5, 0xffff, RZ, 0xc0, !PT ;  /* 0x0000ffff05020812 */ /* 0x002fe400078ec0ff */
[----:B------:R-:W-:Y:S02]  /*1ec0*/  @P0 MOV R8, R4 ;  /* 0x0000000400080202 */ /* 0x000fe40000000f00 */
[----:B------:R-:W-:Y:S01]  /*1ed0*/  @P0 R2UR UR8, R2 ;  /* 0x00000000020802ca */ /* 0x000fe200000e0000 */
[----:B------:R-:W-:Y:S01]  /*1ee0*/  VIADD R2, R3, 0xa0 ;  /* 0x000000a003027836 */ /* 0x000fe20000000000 */
[----:B------:R-:W-:Y:S02]  /*1ef0*/  @P0 SHF.R.U32.HI R4, RZ, 0x10, R5 ;  /* 0x00000010ff040819 */ /* 0x000fe40000011605 */
[----:B------:R-:W-:Y:S02]  /*1f00*/  @P0 R2UR UR9, R8 ;  /* 0x00000000080902ca */ /* 0x000fe400000e0000 */
[----:B------:R-:W-:-:S02]  /*1f10*/  PRMT R2, RZ, 0x654, R2 ;  /* 0x00000654ff027816 */ /* 0x000fc40000000002 */
[----:B------:R-:W-:Y:S02]  /*1f20*/  @P0 R2UR UR6, R4 ;  /* 0x00000000040602ca */ /* 0x000fe400000e0000 */
[----:B------:R1:W-:Y:S03]  /*1f30*/  SYNCS.ARRIVE.TRANS64.RED.A1T0 RZ, [R2+URZ], RZ ;  /* 0x000000ff02ff79a7 */ /* 0x0003e600081004ff */
[----:B------:R-:W-:-:S04]  /*1f40*/  @UP1 UMOV UR37, UR8 ;  /* 0x0000000800251c82 */ /* 0x000fc80008000000 */
[----:B------:R-:W-:-:S04]  /*1f50*/  @UP1 UMOV UR38, UR9 ;  /* 0x0000000900261c82 */ /* 0x000fc80008000000 */
[----:B------:R-:W-:Y:S01]  /*1f60*/  @UP1 UMOV UR36, UR6 ;  /* 0x0000000600241c82 */ /* 0x000fe20008000000 */
[----:B------:R-:W-:Y:S05]  /*1f70*/  BRA.U !UP0, `(.L_x_33) ;  /* 0x0000000108d47547 */ /* 0x000fea000b800000 */
[----:B------:R-:W2:Y:S01]  /*1f80*/  LDCU.128 UR28, c[0x0][0xb10] ;  /* 0x00016200ff1c77ac */ /* 0x000ea20008000c00 */
[----:B------:R-:W3:Y:S01]  /*1f90*/  LDCU UR14, c[0x0][0xb20] ;  /* 0x00016400ff0e77ac */ /* 0x000ee20008000800 */
[----:B------:R-:W4:Y:S01]  /*1fa0*/  LDCU UR20, c[0x0][0xb0c] ;  /* 0x00016180ff1477ac */ /* 0x000f220008000800 */
[----:B------:R-:W5:Y:S01]  /*1fb0*/  LDCU.64 UR10, c[0x0][0xb28] ;  /* 0x00016500ff0a77ac */ /* 0x000f620008000a00 */
[----:B------:R-:W-:Y:S02]  /*1fc0*/  UISETP.NE.AND UP3, UPT, UR15, 0x1, UPT ;  /* 0x000000010f00788c */ /* 0x000fe4000bf65270 */
[----:B--2---:R-:W-:Y:S02]  /*1fd0*/  UIMAD.WIDE.U32 UR8, UR39, UR31, URZ ;  /* 0x0000001f270872a5 */ /* 0x004fe4000f8e00ff */
[----:B------:R-:W-:Y:S02]  /*1fe0*/  UIMAD.WIDE.U32 UR12, UR40, UR28, URZ ;  /* 0x0000001c280c72a5 */ /* 0x000fe4000f8e00ff */
[----:B------:R-:W-:-:S02]  /*1ff0*/  UISETP.NE.AND UP0, UPT, UR30, 0x1, UPT ;  /* 0x000000011e00788c */ /* 0x000fc4000bf05270 */
[----:B------:R-:W-:Y:S01]  /*2000*/  UIMAD.WIDE.U32 UR18, UR37, UR31, URZ ;  /* 0x0000001f251272a5 */ /* 0x000fe2000f8e00ff */
[----:B------:R-:W-:Y:S02]  /*2010*/  UMOV UR8, UR9 ;  /* 0x0000000900087c82 */ /* 0x000fe40008000000 */
[----:B------:R-:W-:Y:S01]  /*2020*/  UMOV UR6, UR13 ;  /* 0x0000000d00067c82 */ /* 0x000fe20008000000 */
[----:B---3--:R-:W-:Y:S02]  /*2030*/  USHF.R.U32.HI UR8, URZ, UR14, UR8 ;  /* 0x0000000eff087299 */ /* 0x008fe40008011608 */
[----:B----4-:R-:W-:Y:S02]  /*2040*/  UISETP.NE.AND UP2, UPT, UR20, 0x1, UPT ;  /* 0x000000011400788c */ /* 0x010fe4000bf45270 */
[----:B------:R-:W-:Y:S02]  /*2050*/  USHF.R.U32.HI UR6, URZ, UR29, UR6 ;  /* 0x0000001dff067299 */ /* 0x000fe40008011606 */
[----:B------:R-:W-:-:S02]  /*2060*/  USEL UR8, UR39, UR8, !UP0 ;  /* 0x0000000827087287 */ /* 0x000fc4000c000000 */
[----:B------:R-:W-:Y:S02]  /*2070*/  USEL UR9, UR40, UR6, !UP2 ;  /* 0x0000000628097287 */ /* 0x000fe4000d000000 */
[----:B-----5:R-:W-:Y:S01]  /*2080*/  UIMAD.WIDE.U32 UR12, UR8, UR10, URZ ;  /* 0x0000000a080c72a5 */ /* 0x020fe2000f8e00ff */
[----:B------:R-:W-:Y:S01]  /*2090*/  UMOV UR6, UR19 ;  /* 0x0000001300067c82 */ /* 0x000fe20008000000 */
[----:B------:R-:W-:Y:S02]  /*20a0*/  UIMAD.WIDE.U32 UR16, UR38, UR28, URZ ;  /* 0x0000001c261072a5 */ /* 0x000fe4000f8e00ff */
[----:B------:R-:W-:-:S03]  /*20b0*/  UIMAD.WIDE.U32 UR18, UR9, UR10, URZ ;  /* 0x0000000a091272a5 */ /* 0x000fc6000f8e00ff */
[----:B------:R-:W-:Y:S01]  /*20c0*/  UMOV UR12, UR13 ;  /* 0x0000000d000c7c82 */ /* 0x000fe20008000000 */
[----:B------:R-:W-:Y:S02]  /*20d0*/  USHF.R.U32.HI UR6, URZ, UR14, UR6 ;  /* 0x0000000eff067299 */ /* 0x000fe40008011606 */
[----:B------:R-:W-:Y:S01]  /*20e0*/  @UP3 USHF.R.U32.HI UR8, URZ, UR11, UR12 ;  /* 0x0000000bff083299 */ /* 0x000fe2000801160c */
[----:B------:R-:W-:Y:S01]  /*20f0*/  UMOV UR16, UR17 ;  /* 0x0000001100107c82 */ /* 0x000fe20008000000 */
[----:B------:R-:W-:Y:S01]  /*2100*/  UMOV UR18, UR19 ;  /* 0x0000001300127c82 */ /* 0x000fe20008000000 */
[----:B------:R-:W-:Y:S02]  /*2110*/  USHF.R.U32.HI UR29, URZ, UR29, UR16 ;  /* 0x0000001dff1d7299 */ /* 0x000fe40008011610 */
[----:B------:R-:W-:Y:S02]  /*2120*/  USEL UR6, UR37, UR6, !UP0 ;  /* 0x0000000625067287 */ /* 0x000fe4000c000000 */
[----:B------:R-:W-:-:S02]  /*2130*/  @UP3 USHF.R.U32.HI UR9, URZ, UR11, UR18 ;  /* 0x0000000bff093299 */ /* 0x000fc40008011612 */
[----:B------:R-:W-:Y:S02]  /*2140*/  UIMAD UR12, UR15, UR8, URZ ;  /* 0x000000080f0c72a4 */ /* 0x000fe4000f8e02ff */
[----:B------:R-:W-:Y:S02]  /*2150*/  USEL UR8, UR38, UR29, !UP2 ;  /* 0x0000001d26087287 */ /* 0x000fe4000d000000 */
[----:B------:R-:W-:Y:S02]  /*2160*/  UIMAD UR14, UR15, UR9, URZ ;  /* 0x000000090f0e72a4 */ /* 0x000fe4000f8e02ff */
[----:B------:R-:W-:Y:S02]  /*2170*/  UISETP.GE.AND UP0, UPT, UR6, UR12, UPT ;  /* 0x0000000c0600728c */ /* 0x000fe4000bf06270 */
[----:B------:R-:W-:Y:S02]  /*2180*/  UIMAD.WIDE.U32 UR12, UR6, UR10, URZ ;  /* 0x0000000a060c72a5 */ /* 0x000fe4000f8e00ff */
[----:B------:R-:W-:-:S02]  /*2190*/  UISETP.GE.OR UP0, UPT, UR8, UR14, UP0 ;  /* 0x0000000e0800728c */ /* 0x000fc40008706670 */
        /* <DEDUP_REMOVED lines=19> */
.L_x_33:
[----:B------:R-:W2:Y:S02]  /*22d0*/  LDCU UR6, c[0x0][0xb30] ;  /* 0x00016600ff0677ac */ /* 0x000ea40008000800 */
[----:B--2---:R-:W-:-:S09]  /*22e0*/  UISETP.NE.AND UP0, UPT, UR6, 0x1, UPT ;  /* 0x000000010600788c */ /* 0x004fd2000bf05270 */
[----:B------:R-:W-:Y:S05]  /*22f0*/  BRA.U UP0, `(.L_x_34) ;  /* 0x0000000100447547 */ /* 0x000fea000b800000 */
        /* <DEDUP_REMOVED lines=17> */
.L_x_34:
[----:B-1----:R-:W2:Y:S04]  /*2410*/  LDL R2, [R1+0x108] ;  /* 0x0001080001027983 */ /* 0x002ea80000100800 */
[----:B------:R-:W3:Y:S01]  /*2420*/  LDL R3, [R1+0x10c] ;  /* 0x00010c0001037983 */ /* 0x000ee20000100800 */
[----:B------:R-:W-:Y:S02]  /*2430*/  PLOP3.LUT P1, PT, PT, PT, PT, 0x80, 0x8 ;  /* 0x000000000008781c */ /* 0x000fe40003f2f070 */
[----:B--2---:R-:W-:Y:S01]  /*2440*/  R2UR UR6, R2 ;  /* 0x00000000020672ca */ /* 0x004fe200000e0000 */
[----:B------:R-:W-:Y:S01]  /*2450*/  VIADD R2, R9, 0x1 ;  /* 0x0000000109027836 */ /* 0x000fe20000000000 */
[----:B---3--:R-:W-:-:S04]  /*2460*/  R2UR UR8, R3 ;  /* 0x00000000030872ca */ /* 0x008fc800000e0000 */
[----:B------:R-:W-:-:S04]  /*2470*/  ISETP.NE.AND P0, PT, R2, 0x2, PT ;  /* 0x000000020200780c */ /* 0x000fc80003f05270 */
[----:B------:R-:W-:Y:S02]  /*2480*/  SEL R3, RZ, 0x1, P0 ;  /* 0x00000001ff037807 */ /* 0x000fe40000000000 */
[----:B------:R-:W-:Y:S02]  /*2490*/  SEL R9, R2, RZ, P0 ;  /* 0x000000ff02097207 */ /* 0x000fe40000000000 */
[----:B------:R-:W-:Y:S01]  /*24a0*/  LOP3.LUT R12, R12, R3, RZ, 0x3c, !PT ;  /* 0x000000030c0c7212 */ /* 0x000fe200078e3cff */
[----:B------:R-:W-:Y:S02]  /*24b0*/  UIADD3 UR47, UPT, UPT, UR37, UR6, URZ ;  /* 0x00000006252f7290 */ /* 0x000fe4000fffe0ff */
[----:B------:R-:W-:Y:S01]  /*24c0*/  UIADD3 UR46, UPT, UPT, UR38, UR8, URZ ;  /* 0x00000008262e7290 */ /* 0x000fe2000fffe0ff */
[----:B------:R-:W-:Y:S11]  /*24d0*/  BRA.U UP1, `(.L_x_35) ;  /* 0xfffffff1015c7547 */ /* 0x000ff6000b83ffff */
[----:B------:R-:W-:Y:S01]  /*24e0*/  UIADD3 UR8, UPT, UPT, UR4, 0x38, URZ ;  /* 0x0000003804087890 */ /* 0x000fe2000fffe0ff */
[----:B------:R-:W-:-:S03]  /*24f0*/  SHF.L.U32 R2, R0, 0x1f, RZ ;  /* 0x0000001f00027819 */ /* 0x000fc600000006ff */
[----:B------:R-:W-:-:S09]  /*2500*/  ULEA UR4, UR7, UR8, 0x3 ;  /* 0x0000000807047291 */ /* 0x000fd2000f8e18ff */
[----:B------:R-:W1:Y:S02]  /*2510*/  SYNCS.PHASECHK.TRANS64.TRYWAIT P0, [UR4], R2 ;  /* 0x00000002ff0075a7 */ /* 0x000e640008001104 */
[----:B-1----:R-:W-:Y:S05]  /*2520*/  @!P0 BRA `(.L_x_36) ;  /* 0x000000a800f08947 */ /* 0x002fea0003800000 */
.L_x_110:
[----:B------:R-:W-:-:S04]  /*2530*/  UIADD3 UR4, UPT, UPT, UR7, 0x1, URZ ;  /* 0x0000000107047890 */ /* 0x000fc8000fffe0ff */
[----:B------:R-:W-:-:S04]  /*2540*/  UISETP.NE.AND UP0, UPT, UR4, 0x7, UPT ;  /* 0x000000070400788c */ /* 0x000fc8000bf05270 */
[----:B------:R-:W-:Y:S02]  /*2550*/  USEL UR6, URZ, 0x1, UP0 ;  /* 0x00000001ff067887 */ /* 0x000fe40008000000 */
[----:B------:R-:W-:-:S04]  /*2560*/  USEL UR4, UR4, URZ, UP0 ;  /* 0x000000ff04047287 */ /* 0x000fc80008000000 */
[----:B------:R-:W-:Y:S01]  /*2570*/  ULEA UR5, UR4, UR8, 0x3 ;  /* 0x0000000804057291 */ /* 0x000fe2000f8e18ff */
[----:B------:R-:W-:-:S04]  /*2580*/  LOP3.LUT R0, R0, UR6, RZ, 0x3c, !PT ;  /* 0x0000000600007c12 */ /* 0x000fc8000f8e3cff */
[----:B-1----:R-:W-:-:S04]  /*2590*/  SHF.L.U32 R2, R0, 0x1f, RZ ;  /* 0x0000001f00027819 */ /* 0x002fc800000006ff */
[----:B------:R-:W1:Y:S02]  /*25a0*/  SYNCS.PHASECHK.TRANS64.TRYWAIT P0, [UR5], R2 ;  /* 0x00000002ff0075a7 */ /* 0x000e640008001105 */
[----:B-1----:R-:W-:Y:S05]  /*25b0*/  @!P0 BRA `(.L_x_37) ;  /* 0x000000a800e48947 */ /* 0x002fea0003800000 */
.L_x_112:
        /* <DEDUP_REMOVED lines=9> */
.L_x_114:
        /* <DEDUP_REMOVED lines=9> */
.L_x_116:
        /* <DEDUP_REMOVED lines=9> */
.L_x_118:
        /* <DEDUP_REMOVED lines=9> */
.L_x_120:
[----:B------:R-:W-:-:S04]  /*2800*/  UIADD3 UR4, UPT, UPT, UR4, 0x1, URZ ;  /* 0x0000000104047890 */ /* 0x000fc8000fffe0ff */
[----:B------:R-:W-:-:S04]  /*2810*/  UISETP.NE.AND UP0, UPT, UR4, 0x7, UPT ;  /* 0x000000070400788c */ /* 0x000fc8000bf05270 */
[----:B------:R-:W-:Y:S02]  /*2820*/  USEL UR5, URZ, 0x1, UP0 ;  /* 0x00000001ff057887 */ /* 0x000fe40008000000 */
[----:B------:R-:W-:-:S04]  /*2830*/  USEL UR4, UR4, URZ, UP0 ;  /* 0x000000ff04047287 */ /* 0x000fc80008000000 */
[----:B------:R-:W-:Y:S01]  /*2840*/  ULEA UR4, UR4, UR8, 0x3 ;  /* 0x0000000804047291 */ /* 0x000fe2000f8e18ff */
[----:B-1----:R-:W-:-:S04]  /*2850*/  LOP3.LUT R2, R0, UR5, RZ, 0x3c, !PT ;  /* 0x0000000500027c12 */ /* 0x002fc8000f8e3cff */
[----:B------:R-:W-:Y:S01]  /*2860*/  SHF.L.U32 R2, R2, 0x1f, RZ ;  /* 0x0000001f02027819 */ /* 0x000fe200000006ff */
[----:B------:R-:W-:-:S07]  /*2870*/  IMAD.U32 R0, RZ, RZ, UR4 ;  /* 0x00000004ff007e24 */ /* 0x000fce000f8e00ff */
.L_x_42:
[----:B-1----:R1:W2:Y:S02]  /*2880*/  SYNCS.PHASECHK.TRANS64.TRYWAIT P0, [R0+URZ], R2 ;  /* 0x00000002000075a7 */ /* 0x0022a400080011ff */
[----:B--2---:R-:W-:Y:S05]  /*2890*/  @!P0 NANOSLEEP.SYNCS 0x989680 ;  /* 0x009896800000895d */ /* 0x004fea0003900000 */
[----:B------:R-:W2:Y:S02]  /*28a0*/  @!P0 SYNCS.PHASECHK.TRANS64 P0, [R0+URZ], R2 ;  /* 0x00000002000085a7 */ /* 0x000ea400080010ff */
[----:B--2---:R-:W-:Y:S05]  /*28b0*/  @P0 EXIT ;  /* 0x000000000000094d */ /* 0x004fea0003800000 */
[----:B------:R-:W-:Y:S05]  /*28c0*/  BRA `(.L_x_42) ;  /* 0xfffffffc00ec7947 */ /* 0x000fea000383ffff */
.L_x_17:
[----:B------:R-:W-:-:S04]  /*28d0*/  UISETP.NE.AND UP0, UPT, UR5, URZ, UPT ;  /* 0x000000ff0500728c */ /* 0x000fc8000bf05270 */
[----:B------:R-:W-:-:S09]  /*28e0*/  UISETP.NE.OR UP0, UPT, UR22, 0x1, UP0 ;  /* 0x000000011600788c */ /* 0x000fd20008705670 */
[----:B------:R-:W-:Y:S05]  /*28f0*/  BRA.U UP0, `(.L_x_43) ;  /* 0x0000000500507547 */ /* 0x000fea000b800000 */
[----:B------:R-:W-:Y:S01]  /*2900*/  HFMA2 R9, -RZ, RZ, 0, 0 ;  /* 0x00000000ff097431 */ /* 0x000fe200000001ff */
[----:B------:R-:W-:Y:S01]  /*2910*/  UMOV UR6, 0x400 ;  /* 0x0000040000067882 */ /* 0x000fe20000000000 */
[----:B------:R-:W-:Y:S01]  /*2920*/  ISETP.NE.AND P2, PT, R14, RZ, PT ;  /* 0x000000ff0e00720c */ /* 0x000fe20003f45270 */
[----:B------:R-:W-:Y:S01]  /*2930*/  IMAD.MOV.U32 R10, RZ, RZ, 0x1 ;  /* 0x00000001ff0a7424 */ /* 0x000fe200078e00ff */
[----:B------:R-:W-:Y:S01]  /*2940*/  MOV R4, RZ ;  /* 0x000000ff00047202 */ /* 0x000fe20000000f00 */
[----:B------:R-:W-:Y:S01]  /*2950*/  IMAD.MOV.U32 R12, RZ, RZ, RZ ;  /* 0x000000ffff0c7224 */ /* 0x000fe200078e00ff */
[----:B------:R-:W-:Y:S01]  /*2960*/  ULEA UR6, UR5, UR6, 0x18 ;  /* 0x0000000605067291 */ /* 0x000fe2000f8ec0ff */
[----:B------:R-:W-:Y:S02]  /*2970*/  IMAD.MOV.U32 R11, RZ, RZ, RZ ;  /* 0x000000ffff0b7224 */ /* 0x000fe400078e00ff */
[----:B------:R-:W-:-:S09]  /*2980*/  UMOV UR5, URZ ;  /* 0x000000ff00057c82 */ /* 0x000fd20008000000 */
.L_x_47:
[----:B-1----:R-:W-:Y:S02]  /*2990*/  LEA R0, R4, UR6, 0x3 ;  /* 0x0000000604007c11 */ /* 0x002fe4000f8e18ff */
[----:B------:R-:W-:-:S03]  /*29a0*/  SHF.L.U32 R2, R11, 0x1f, RZ ;  /* 0x0000001f0b027819 */ /* 0x000fc600000006ff */
[----:B------:R-:W-:Y:S01]  /*29b0*/  VIADD R3, R0, 0xe0 ;  /* 0x000000e000037836 */ /* 0x000fe20000000000 */
[----:B------:R-:W1:Y:S02]  /*29c0*/  SYNCS.PHASECHK.TRANS64.TRYWAIT P0, [R0+URZ+0xd0], R2 ;  /* 0x0000d002000075a7 */ /* 0x000e6400080011ff */
[----:B-1----:R-:W-:Y:S05]  /*29d0*/  @!P0 BRA `(.L_x_44) ;  /* 0x000000a800548947 */ /* 0x002fea0003800000 */
.L_x_121:
[----:B------:R-:W-:Y:S01]  /*29e0*/  ULEA UR4, UR5, UR6, 0x3 ;  /* 0x0000000605047291 */ /* 0x000fe2000f8e18ff */
[----:B-1----:R-:W-:Y:S01]  /*29f0*/  PRMT R0, RZ, 0x654, R3 ;  /* 0x00000654ff007816 */ /* 0x002fe20000000003 */
[----:B------:R-:W-:Y:S01]  /*2a00*/  @!P2 IMAD.MOV.U32 R5, RZ, RZ, 0x10 ;  /* 0x00000010ff05a424 */ /* 0x000fe200078e00ff */
[----:B------:R-:W-:Y:S01]  /*2a10*/  SHF.L.U32 R2, R10, 0x1f, RZ ;  /* 0x0000001f0a027819 */ /* 0x000fe200000006ff */
[----:B------:R-:W-:Y:S01]  /*2a20*/  UIADD3 UR7, UPT, UPT, UR4, 0x90, URZ ;  /* 0x0000009004077890 */ /* 0x000fe2000fffe0ff */
[----:B------:R1:W-:Y:S04]  /*2a30*/  SYNCS.ARRIVE.TRANS64.RED.A1T0 RZ, [R0+URZ], RZ ;  /* 0x000000ff00ff79a7 */ /* 0x0003e800081004ff */
[----:B------:R-:W3:Y:S01]  /*2a40*/  SYNCS.PHASECHK.TRANS64.TRYWAIT P0, [UR4+0xa0], R2 ;  /* 0x0000a002ff0075a7 */ /* 0x000ee20008001104 */
[----:B-1----:R-:W-:-:S05]  /*2a50*/  IMAD.U32 R0, RZ, RZ, UR7 ;  /* 0x00000007ff007e24 */ /* 0x002fca000f8e00ff */
[----:B------:R-:W-:Y:S01]  /*2a60*/  PRMT R0, R14, 0x654, R0 ;  /* 0x000006540e007816 */ /* 0x000fe20000000000 */
[----:B---3--:R-:W-:Y:S06]  /*2a70*/  @!P0 BRA `(.L_x_45) ;  /* 0x000000a800408947 */ /* 0x008fec0003800000 */
.L_x_123:
[----:B------:R-:W-:Y:S01]  /*2a80*/  ULEA UR8, UR5, UR6, 0x4 ;  /* 0x0000000605087291 */ /* 0x000fe2000f8e20ff */
[----:B------:R-:W-:Y:S01]  /*2a90*/  SEL R13, R0, R13, !P2 ;  /* 0x0000000d000d7207 */ /* 0x000fe20005000000 */
[----:B------:R-:W-:Y:S01]  /*2aa0*/  UIADD3 UR9, UPT, UPT, UR4, 0x90, URZ ;  /* 0x0000009004097890 */ /* 0x000fe2000fffe0ff */
[----:B------:R-:W-:Y:S01]  /*2ab0*/  LEA R0, R9, UR6, 0x3 ;  /* 0x0000000609007c11 */ /* 0x000fe2000f8e18ff */
[----:B------:R-:W-:Y:S01]  /*2ac0*/  UIADD3 UR8, UPT, UPT, UR8, 0x100, URZ ;  /* 0x0000010008087890 */ /* 0x000fe2000fffe0ff */
[----:B-1----:R-:W-:Y:S01]  /*2ad0*/  SHF.L.U32 R2, R12, 0x1f, RZ ;  /* 0x0000001f0c027819 */ /* 0x002fe200000006ff */
[----:B------:R1:W-:Y:S01]  /*2ae0*/  @!P2 SYNCS.ARRIVE.TRANS64.RED RZ, [R13+URZ], R5 ;  /* 0x000000050dffa9a7 */ /* 0x0003e200080004ff */
[----:B------:R-:W-:Y:S01]  /*2af0*/  UIADD3 UR4, UPT, UPT, UR5, 0x1, URZ ;  /* 0x0000000105047890 */ /* 0x000fe2000fffe0ff */
[----:B------:R-:W-:-:S03]  /*2b00*/  VIADD R8, R4, 0x1 ;  /* 0x0000000104087836 */ /* 0x000fc60000000000 */
[----:B------:R-:W-:Y:S02]  /*2b10*/  UISETP.NE.AND UP0, UPT, UR4, 0x2, UPT ;  /* 0x000000020400788c */ /* 0x000fe4000bf05270 */
[----:B------:R-:W-:Y:S06]  /*2b20*/  UGETNEXTWORKID.BROADCAST [UR8], [UR9] ;  /* 0x00000000080073ca */ /* 0x000fec0008000100 */
[----:B------:R-:W-:Y:S01]  /*2b30*/  USEL UR7, URZ, 0x1, UP0 ;  /* 0x00000001ff077887 */ /* 0x000fe20008000000 */
[----:B------:R-:W-:Y:S01]  /*2b40*/  ISETP.NE.AND P0, PT, R8, 0x2, PT ;  /* 0x000000020800780c */ /* 0x000fe20003f05270 */
[----:B------:R-:W-:Y:S01]  /*2b50*/  USEL UR5, UR4, URZ, UP0 ;  /* 0x000000ff04057287 */ /* 0x000fe20008000000 */
[----:B------:R-:W3:Y:S03]  /*2b60*/  SYNCS.PHASECHK.TRANS64.TRYWAIT P1, [R0+URZ+0x90], R2 ;  /* 0x00009002000075a7 */ /* 0x000ee600080211ff */
[----:B------:R-:W-:Y:S01]  /*2b70*/  LOP3.LUT R10, R10, UR7, RZ, 0x3c, !PT ;  /* 0x000000070a0a7c12 */ /* 0x000fe2000f8e3cff */
[----:B-1-3--:R-:W-:Y:S07]  /*2b80*/  @!P1 BRA `(.L_x_46) ;  /* 0x000000a800149947 */ /* 0x00afee0003800000 */
.L_x_124:
[----:B-1----:R-:W-:Y:S01]  /*2b90*/  LEA R2, R9, UR6, 0x4 ;  /* 0x0000000609027c11 */ /* 0x002fe2000f8e20ff */
[----:B------:R-:W-:-:S04]  /*2ba0*/  VIADD R0, R0, 0xa0 ;  /* 0x000000a000007836 */ /* 0x000fc80000000000 */
[----:B------:R1:W3:Y:S01]  /*2bb0*/  LDS.128 R4, [R2+0x100] ;  /* 0x0001000002047984 */ /* 0x0002e20000000c00 */
[----:B------:R-:W-:Y:S01]  /*2bc0*/  PRMT R0, RZ, 0x654, R0 ;  /* 0x00000654ff007816 */ /* 0x000fe20000000000 */
[----:B------:R-:W-:Y:S01]  /*2bd0*/  @!PT LDS RZ, [RZ] ;  /* 0x00000000fffff984 */ /* 0x000fe20000000800 */
[----:B------:R-:W-:Y:S01]  /*2be0*/  @!PT LDS RZ, [RZ] ;  /* 0x00000000fffff984 */ /* 0x000fe20000000800 */
[----:B------:R-:W-:Y:S01]  /*2bf0*/  @!PT LDS RZ, [RZ] ;  /* 0x00000000fffff984 */ /* 0x000fe20000000800 */
[----:B------:R-:W-:Y:S01]  /*2c00*/  @!PT LDS RZ, [RZ] ;  /* 0x00000000fffff984 */ /* 0x000fe20000000800 */
[----:B------:R4:W-:Y:S06]  /*2c10*/  MEMBAR.ALL.CTA ;  /* 0x0000000000007992 */ /* 0x0009ec0000008000 */
[----:B----4-:R-:W4:Y:S01]  /*2c20*/  FENCE.VIEW.ASYNC.S ;  /* 0x00000000000073c6 */ /* 0x010f220000000000 */
[----:B-1----:R-:W-:-:S04]  /*2c30*/  SEL R2, RZ, 0x1, P0 ;  /* 0x00000001ff027807 */ /* 0x002fc80000000000 */
[----:B------:R-:W-:Y:S01]  /*2c40*/  LOP3.LUT R11, R11, R2, RZ, 0x3c, !PT ;  /* 0x000000020b0b7212 */ /* 0x000fe200078e3cff */
[----:B----4-:R1:W-:Y:S01]  /*2c50*/  SYNCS.ARRIVE.TRANS64.RED.A1T0 RZ, [R0+URZ], RZ ;  /* 0x000000ff00ff79a7 */ /* 0x0103e200081004ff */
[----:B---3--:R-:W-:Y:S02]  /*2c60*/  LOP3.LUT P3, RZ, R6, 0x1, RZ, 0xc0, !PT ;  /* 0x0000000106ff7812 */ /* 0x008fe4000786c0ff */
[----:B------:R-:W-:Y:S01]  /*2c70*/  SEL R4, R8, RZ, P0 ;  /* 0x000000ff08047207 */ /* 0x000fe20000000000 */
[----:B-1----:R-:W-:-:S05]  /*2c80*/  VIADD R0, R9, 0x1 ;  /* 0x0000000109007836 */ /* 0x002fca0000000000 */
[----:B------:R-:W-:-:S04]  /*2c90*/  ISETP.NE.AND P1, PT, R0, 0x2, PT ;  /* 0x000000020000780c */ /* 0x000fc80003f25270 */
[----:B------:R-:W-:Y:S02]  /*2ca0*/  SEL R3, RZ, 0x1, P1 ;  /* 0x00000001ff037807 */ /* 0x000fe40000800000 */
[----:B------:R-:W-:Y:S02]  /*2cb0*/  SEL R9, R0, RZ, P1 ;  /* 0x000000ff00097207 */ /* 0x000fe40000800000 */
[----:B------:R-:W-:Y:S01]  /*2cc0*/  LOP3.LUT R12, R12, R3, RZ, 0x3c, !PT ;  /* 0x000000030c0c7212 */ /* 0x000fe200078e3cff */
[----:B------:R-:W-:Y:S06]  /*2cd0*/  @P3 BRA `(.L_x_47) ;  /* 0xfffffffc002c3947 */ /* 0x000fec000383ffff */
[----:B------:R-:W-:Y:S01]  /*2ce0*/  ULEA UR4, UR5, UR6, 0x3 ;  /* 0x0000000605047291 */ /* 0x000fe2000f8e18ff */
[----:B------:R-:W-:-:S08]  /*2cf0*/  SHF.L.U32 R0, R10, 0x1f, RZ ;  /* 0x0000001f0a007819 */ /* 0x000fd000000006ff */
[----:B------:R-:W1:Y:S02]  /*2d00*/  SYNCS.PHASECHK.TRANS64 P0, [UR4+0xa0], R0 ;  /* 0x0000a000ff0075a7 */ /* 0x000e640008001004 */
[----:B-1----:R-:W-:Y:S05]  /*2d10*/  @P0 BRA `(.L_x_48) ;  /* 0x0000000000080947 */ /* 0x002fea0003800000 */
[----:B------:R-:W1:Y:S02]  /*2d20*/  SYNCS.PHASECHK.TRANS64.TRYWAIT P0, [UR4+0xa0], R0 ;  /* 0x0000a000ff0075a7 */ /* 0x000e640008001104 */
[----:B-1----:R-:W-:Y:S05]  /*2d30*/  @!P0 BRA `(.L_x_49) ;  /* 0x000000a400bc8947 */ /* 0x002fea0003800000 */
.L_x_48:
[----:B------:R-:W-:-:S04]  /*2d40*/  UIADD3 UR7, UPT, UPT, UR5, 0x1, URZ ;  /* 0x0000000105077890 */ /* 0x000fc8000fffe0ff */
[----:B------:R-:W-:-:S04]  /*2d50*/  UISETP.NE.AND UP0, UPT, UR7, 0x2, UPT ;  /* 0x000000020700788c */ /* 0x000fc8000bf05270 */
[----:B------:R-:W-:Y:S02]  /*2d60*/  USEL UR8, URZ, 0x1, UP0 ;  /* 0x00000001ff087887 */ /* 0x000fe40008000000 */
[----:B------:R-:W-:-:S04]  /*2d70*/  USEL UR7, UR7, URZ, UP0 ;  /* 0x000000ff07077287 */ /* 0x000fc80008000000 */
[----:B------:R-:W-:Y:S01]  /*2d80*/  ULEA UR7, UR7, UR6, 0x3 ;  /* 0x0000000607077291 */ /* 0x000fe2000f8e18ff */
[----:B-1----:R-:W-:-:S04]  /*2d90*/  LOP3.LUT R2, R10, UR8, RZ, 0x3c, !PT ;  /* 0x000000080a027c12 */ /* 0x002fc8000f8e3cff */
[----:B------:R-:W-:-:S04]  /*2da0*/  SHF.L.U32 R0, R2, 0x1f, RZ ;  /* 0x0000001f02007819 */ /* 0x000fc800000006ff */
[----:B------:R-:W1:Y:S02]  /*2db0*/  SYNCS.PHASECHK.TRANS64 P0, [UR7+0xa0], R0 ;  /* 0x0000a000ff0075a7 */ /* 0x000e640008001007 */
[----:B-12---:R-:W-:Y:S05]  /*2dc0*/  @P0 EXIT ;  /* 0x000000000000094d */ /* 0x006fea0003800000 */
[----:B------:R-:W-:Y:S02]  /*2dd0*/  SHF.L.U32 R2, R2, 0x1f, RZ ;  /* 0x0000001f02027819 */ /* 0x000fe400000006ff */
[----:B------:R-:W-:-:S07]  /*2de0*/  MOV R0, UR7 ;  /* 0x0000000700007c02 */ /* 0x000fce0008000f00 */
.L_x_50:
[----:B-1----:R1:W2:Y:S02]  /*2df0*/  SYNCS.PHASECHK.TRANS64.TRYWAIT P0, [R0+URZ+0xa0], R2 ;  /* 0x0000a002000075a7 */ /* 0x0022a400080011ff */
[----:B--2---:R-:W-:Y:S05]  /*2e00*/  @!P0 NANOSLEEP.SYNCS 0x989680 ;  /* 0x009896800000895d */ /* 0x004fea0003900000 */
[----:B------:R-:W2:Y:S02]  /*2e10*/  @!P0 SYNCS.PHASECHK.TRANS64 P0, [R0+URZ+0xa0], R2 ;  /* 0x0000a002000085a7 */ /* 0x000ea400080010ff */
[----:B--2---:R-:W-:Y:S05]  /*2e20*/  @P0 EXIT ;  /* 0x000000000000094d */ /* 0x004fea0003800000 */
[----:B------:R-:W-:Y:S05]  /*2e30*/  BRA `(.L_x_50) ;  /* 0xfffffffc00ec7947 */ /* 0x000fea000383ffff */
.L_x_43:
[----:B------:R-:W-:-:S09]  /*2e40*/  UISETP.NE.AND UP0, UPT, UR22, URZ, UPT ;  /* 0x000000ff1600728c */ /* 0x000fd2000bf05270 */
[----:B------:R-:W-:Y:S05]  /*2e50*/  BRA.U UP0, `(.L_x_51) ;  /* 0x0000000d00387547 */ /* 0x000fea000b800000 */
[----:B------:R-:W-:Y:S01]  /*2e60*/  UMOV UR4, 0x40 ;  /* 0x0000004000047882 */ /* 0x000fe20000000000 */
[----:B------:R-:W-:Y:S01]  /*2e70*/  NOP ;  /* 0x0000000000007918 */ /* 0x000fe20000000000 */
[----:B------:R-:W-:-:S03]  /*2e80*/  ULEA UR6, UR5, UR4, 0x18 ;  /* 0x0000000405067291 */ /* 0x000fc6000f8ec0ff */
[----:B------:R-:W-:Y:S02]  /*2e90*/  UMOV UR4, 0x400 ;  /* 0x0000040000047882 */ /* 0x000fe40000000000 */
[----:B------:R-:W-:-:S04]  /*2ea0*/  ULEA UR5, UR5, UR4, 0x18 ;  /* 0x0000000405057291 */ /* 0x000fc8000f8ec0ff */
[----:B-1----:R-:W1:Y:S02]  /*2eb0*/  LDS.U8 R0, [UR6+0x1c] ;  /* 0x00001c06ff007984 */ /* 0x002e640008000000 */
[----:B-1----:R-:W-:-:S13]  /*2ec0*/  ISETP.NE.AND P0, PT, R0, RZ, PT ;  /* 0x000000ff0000720c */ /* 0x002fda0003f05270 */
[----:B------:R-:W-:Y:S05]  /*2ed0*/  @P0 BRA `(.L_x_52) ;  /* 0x0000000000580947 */ /* 0x000fea0003800000 */
[----:B------:R-:W-:-:S13]  /*2ee0*/  ELECT P0, URZ, PT ;  /* 0x0000000000ff782f */ /* 0x000fda0003800000 */
[----:B------:R-:W-:Y:S05]  /*2ef0*/  @!P0 BRA `(.L_x_53) ;  /* 0x0000000000608947 */ /* 0x000fea0003800000 */
[----:B------:R-:W-:Y:S01]  /*2f00*/  UMOV UR4, 0x10 ;  /* 0x0000001000047882 */ /* 0x000fe20000000000 */
[----:B------:R-:W-:Y:S01]  /*2f10*/  HFMA2 R2, -RZ, RZ, 0, 5.9604644775390625e-08 ;  /* 0x00000001ff027431 */ /* 0x000fe200000001ff */
[----:B------:R-:W-:-:S03]  /*2f20*/  MOV R3, 0xffff ;  /* 0x0000ffff00037802 */ /* 0x000fc60000000f00 */
[----:B------:R-:W-:Y:S04]  /*2f30*/  DEPBAR.LE SB1, 0x36 ;  /* 0x00009d800000791a */ /* 0x000fe80000000000 */
[----:B------:R-:W1:Y:S02]  /*2f40*/  UTCATOMSWS.FIND_AND_SET.ALIGN UP0, UR4, UR4 ;  /* 0x00000004000475e3 */ /* 0x000e640008000800 */
[----:B-1----:R-:W-:Y:S01]  /*2f50*/  MOV R0, UR4 ;  /* 0x0000000400007c02 */ /* 0x002fe20008000f00 */
[----:B------:R-:W-:Y:S06]  /*2f60*/  BRA.U UP0, `(.L_x_54) ;  /* 0x0000000100187547 */ /* 0x000fec000b800000 */
.L_x_55:
[----:B------:R-:W-:Y:S05]  /*2f70*/  NANOSLEEP 0x64 ;  /* 0x000000640000795d */ /* 0x000fea0003800000 */
[----:B------:R-:W-:-:S05]  /*2f80*/  UMOV UR4, 0x10 ;  /* 0x0000001000047882 */ /* 0x000fca0000000000 */
[----:B------:R-:W-:Y:S04]  /*2f90*/  DEPBAR.LE SB1, 0x36 ;  /* 0x00009d800000791a */ /* 0x000fe80000000000 */
[----:B------:R-:W1:Y:S02]  /*2fa0*/  UTCATOMSWS.FIND_AND_SET.ALIGN UP0, UR4, UR4 ;  /* 0x00000004000475e3 */ /* 0x000e640008000800 */
[----:B-1----:R-:W-:Y:S01]  /*2fb0*/  MOV R0, UR4 ;  /* 0x0000000400007c02 */ /* 0x002fe20008000f00 */
[----:B------:R-:W-:Y:S05]  /*2fc0*/  BRA.U !UP0, `(.L_x_55) ;  /* 0xfffffffd08e87547 */ /* 0x000fea000b83ffff */
.L_x_54:
[-C--:B------:R-:W-:Y:S02]  /*2fd0*/  SHF.L.U32 R3, R3, R0.reuse, RZ ;  /* 0x0000000003037219 */ /* 0x080fe400000006ff */
[----:B------:R-:W-:Y:S01]  /*2fe0*/  SHF.L.U32 R2, R2, R0, RZ ;  /* 0x0000000002027219 */ /* 0x000fe200000006ff */
[----:B------:R-:W-:Y:S02]  /*2ff0*/  IMAD.SHL.U32 R0, R0, 0x20, RZ ;  /* 0x0000002000007824 */ /* 0x000fe400078e00ff */
[----:B------:R1:W-:Y:S04]  /*3000*/  ATOMS.OR RZ, [UR6+0x14], R3 ;  /* 0x00001403ffff798c */ /* 0x0003e8000b000006 */
[----:B------:R1:W-:Y:S04]  /*3010*/  ATOMS.OR RZ, [UR6+0x18], R2 ;  /* 0x00001802ffff798c */ /* 0x0003e8000b000006 */
[----:B------:R1:W-:Y:S01]  /*3020*/  STS [UR5+0x120], R0 ;  /* 0x00012000ff007988 */ /* 0x0003e20008000805 */
[----:B------:R-:W-:Y:S05]  /*3030*/  BRA `(.L_x_53) ;  /* 0x0000000000107947 */ /* 0x000fea0003800000 */
.L_x_52:
[----:B------:R-:W-:Y:S02]  /*3040*/  MOV R0, 0xffffffff ;  /* 0xffffffff00007802 */ /* 0x000fe40000000f00 */
[----:B------:R-:W-:-:S03]  /*3050*/  MOV R2, 0x3080 ;  /* 0x0000308000027802 */ /* 0x000fc60000000f00 */
[----:B------:R1:W-:Y:S04]  /*3060*/  STS [UR5+0x120], R0 ;  /* 0x00012000ff007988 */ /* 0x0003e80008000805 */
[----:B-12---:R-:W-:Y:S05]  /*3070*/  CALL.REL.NOINC `($__internal_1_$__cuda_sm10x_tcgen05_guardrail_trap_phase_invalid_during_alloc) ;  /* 0x000000a800107944 */ /* 0x006fea0003c00000 */
.L_x_53:
[----:B------:R-:W-:Y:S05]  /*3080*/  WARPSYNC.ALL ;  /* 0x0000000000007948 */ /* 0x000fea0003800000 */
[----:B------:R-:W3:Y:S01]  /*3090*/  S2UR UR4, SR_CgaCtaId ;  /* 0x00000000000479c3 */ /* 0x000ee20000008800 */
[----:B------:R-:W-:Y:S01]  /*30a0*/  UMOV UR18, 0x400 ;  /* 0x0000040000127882 */ /* 0x000fe20000000000 */
[----:B------:R-:W-:-:S06]  /*30b0*/  NOP ;  /* 0x0000000000007918 */ /* 0x000fcc0000000000 */
[----:B------:R-:W-:Y:S06]  /*30c0*/  BAR.ARV 0x6, 0xa0 ;  /* 0x0182800000007b1d */ /* 0x000fec0000002000 */
[----:B------:R-:W4:Y:S01]  /*30d0*/  LDCU UR5, c[0x0][0x38c] ;  /* 0x00007180ff0577ac */ /* 0x000f220008000800 */
[----:B------:R-:W-:Y:S02]  /*30e0*/  HFMA2 R12, -RZ, RZ, 0, 0 ;  /* 0x00000000ff0c7431 */ /* 0x000fe400000001ff */
[----:B------:R-:W-:Y:S01]  /*30f0*/  IMAD.MOV.U32 R7, RZ, RZ, 0x1 ;  /* 0x00000001ff077424 */ /* 0x000fe200078e00ff */
[----:B------:R-:W5:Y:S01]  /*3100*/  LDCU UR7, c[0x0][0x38c] ;  /* 0x00007180ff0777ac */ /* 0x000f620008000800 */
[----:B-1----:R-:W-:Y:S01]  /*3110*/  IMAD.MOV.U32 R2, RZ, RZ, RZ ;  /* 0x000000ffff027224 */ /* 0x002fe200078e00ff */
[----:B------:R-:W-:Y:S01]  /*3120*/  UMOV UR22, URZ ;  /* 0x000000ff00167c82 */ /* 0x000fe20008000000 */
[----:B------:R-:W-:Y:S01]  /*3130*/  UMOV UR14, URZ ;  /* 0x000000ff000e7c82 */ /* 0x000fe20008000000 */
[----:B---3--:R-:W-:Y:S01]  /*3140*/  ULEA UR18, UR4, UR18, 0x18 ;  /* 0x0000001204127291 */ /* 0x008fe2000f8ec0ff */
[----:B------:R-:W-:Y:S01]  /*3150*/  UMOV UR26, 0x0 ;  /* 0x00000000001a7882 */ /* 0x000fe20000000000 */
[----:B------:R-:W-:-:S02]  /*3160*/  UMOV UR27, 0x83c04a0 ;  /* 0x083c04a0001b7882 */ /* 0x000fc40000000000 */
[----:B------:R-:W-:Y:S01]  /*3170*/  UIADD3 UR6, UPT, UPT, UR18, 0x1d200, URZ ;  /* 0x0001d20012067890 */ /* 0x000fe2000fffe0ff */
[----:B------:R-:W-:Y:S01]  /*3180*/  UMOV UR24, 0x0 ;  /* 0x0000000000187882 */ /* 0x000fe20000000000 */
[----:B------:R-:W-:Y:S01]  /*3190*/  UMOV UR25, 0x83c04a0 ;  /* 0x083c04a000197882 */ /* 0x000fe20000000000 */
[----:B----4-:R-:W-:Y:S02]  /*31a0*/  UIADD3 UR5, UPT, UPT, UR5, 0x3f, URZ ;  /* 0x0000003f05057890 */ /* 0x010fe4000fffe0ff */
[----:B------:R-:W1:Y:S02]  /*31b0*/  LDS R0, [UR18+0x120] ;  /* 0x00012012ff007984 */ /* 0x000e640008000800 */
[----:B------:R-:W-:Y:S02]  /*31c0*/  USHF.R.S32.HI UR4, URZ, 0x1f, UR5 ;  /* 0x0000001fff047899 */ /* 0x000fe40008011405 */
[----:B-----5:R-:W-:Y:S02]  /*31d0*/  UISETP.GE.AND UP4, UPT, UR7, 0x1, UPT ;  /* 0x000000010700788c */ /* 0x020fe4000bf86270 */
[----:B------:R-:W-:-:S02]  /*31e0*/  ULEA.HI UR4, UR4, UR5, URZ, 0x6 ;  /* 0x0000000504047291 */ /* 0x000fc4000f8f30ff */
[----:B------:R-:W-:Y:S02]  /*31f0*/  UIADD3 UR5, UPT, UPT, UR18, 0xf200, URZ ;  /* 0x0000f20012057890 */ /* 0x000fe4000fffe0ff */
[----:B------:R-:W-:Y:S02]  /*3200*/  USHF.R.S32.HI UR23, URZ, 0x6, UR4 ;  /* 0x00000006ff177899 */ /* 0x000fe40008011404 */
[----:B------:R-:W-:Y:S02]  /*3210*/  USHF.R.U32.HI UR5, URZ, 0x4, UR5 ;  /* 0x00000004ff057899 */ /* 0x000fe40008011605 */
[----:B------:R-:W-:Y:S02]  /*3220*/  USHF.R.U32.HI UR4, URZ, 0x4, UR6 ;  /* 0x00000004ff047899 */ /* 0x000fe40008011606 */
[----:B------:R-:W-:Y:S02]  /*3230*/  UISETP.LT.AND UP0, UPT, UR23, 0x1, UPT ;  /* 0x000000011700788c */ /* 0x000fe4000bf01270 */
[----:B------:R-:W-:-:S02]  /*3240*/  ULOP3.LUT UR5, UR5, 0x3fff, URZ, 0xc0, !UPT ;  /* 0x00003fff05057892 */ /* 0x000fc4000f8ec0ff */
[----:B------:R-:W-:Y:S02]  /*3250*/  ULOP3.LUT UR4, UR4, 0x3fff, URZ, 0xc0, !UPT ;  /* 0x00003fff04047892 */ /* 0x000fe4000f8ec0ff */
[----:B------:R-:W-:Y:S02]  /*3260*/  USEL UR28, UR23, 0x1, !UP0 ;  /* 0x00000001171c7887 */ /* 0x000fe4000c000000 */
[----:B------:R-:W-:Y:S02]  /*3270*/  ULOP3.LUT UR20, UR5, 0x10000, URZ, 0xfc, !UPT ;  /* 0x0001000005147892 */ /* 0x000fe4000f8efcff */
[----:B------:R-:W-:Y:S02]  /*3280*/  ULOP3.LUT UR4, UR4, 0x10000, URZ, 0xfc, !UPT ;  /* 0x0001000004047892 */ /* 0x000fe4000f8efcff */
[----:B------:R-:W-:Y:S01]  /*3290*/  UIADD3 UR28, UPT, UPT, -UR28, URZ, URZ ;  /* 0x000000ff1c1c7290 */ /* 0x000fe2000fffe1ff */
[----:B-1----:R-:W-:Y:S02]  /*32a0*/  R2UR UR29, R0 ;  /* 0x00000000001d72ca */ /* 0x002fe400000e0000 */
[----:B------:R-:W-:-:S13]  /*32b0*/  MOV R0, RZ ;  /* 0x000000ff00007202 */ /* 0x000fda0000000f00 */
.L_x_62:
[----:B------:R-:W-:Y:S02]  /*32c0*/  LEA R3, R2, UR18, 0x3 ;  /* 0x0000001202037c11 */ /* 0x000fe4000f8e18ff */
[----:B------:R-:W-:Y:S02]  /*32d0*/  SHF.L.U32 R4, R12, 0x1f, RZ ;  /* 0x0000001f0c047819 */ /* 0x000fe400000006ff */
[----:B------:R-:W-:Y:S01]  /*32e0*/  PLOP3.LUT P0, PT, PT, PT, UP4, 0x80, 0x8 ;  /* 0x000000000008781c */ /* 0x000fe20003f0f048 */
[----:B------:R-:W-:Y:S01]  /*32f0*/  VIADD R5, R3, 0xa0 ;  /* 0x000000a003057836 */ /* 0x000fe20000000000 */
[----:B-1----:R-:W1:Y:S02]  /*3300*/  SYNCS.PHASECHK.TRANS64.TRYWAIT P1, [R3+URZ+0x90], R4 ;  /* 0x00009004030075a7 */ /* 0x002e6400080211ff */
[----:B-1----:R-:W-:Y:S09]  /*3310*/  @!P1 BRA `(.L_x_56) ;  /* 0x000000a0005c9947 */ /* 0x002ff20003800000 */
.L_x_126:
[----:B------:R-:W-:Y:S01]  /*3320*/  LEA R6, R2, UR18, 0x4 ;  /* 0x0000001202067c11 */ /* 0x000fe2000f8e20ff */
[----:B------:R-:W-:Y:S01]  /*3330*/  @UP4 ULEA UR5, UR14, UR18, 0x3 ;  /* 0x000000120e054291 */ /* 0x000fe2000f8e18ff */
[----:B------:R-:W-:Y:S01]  /*3340*/  PLOP3.LUT P1, PT, PT, PT, PT, 0x80, 0x8 ;  /* 0x000000000008781c */ /* 0x000fe20003f2f070 */
[----:B------:R-:W-:Y:S01]  /*3350*/  ULEA UR21, UR22, UR18, 0x3 ;  /* 0x0000001216157291 */ /* 0x000fe2000f8e18ff */
[----:B------:R-:W-:Y:S01]  /*3360*/  PRMT R5, RZ, 0x654, R5 ;  /* 0x00000654ff057816 */ /* 0x000fe20000000005 */
[----:B------:R3:W4:Y:S01]  /*3370*/  LDS.128 R8, [R6+0x100] ;  /* 0x0001000006087984 */ /* 0x0007220000000c00 */
[----:B-1----:R-:W-:Y:S01]  /*3380*/  @P0 SHF.L.U32 R4, R0, 0x1f, RZ ;  /* 0x0000001f00040819 */ /* 0x002fe200000006ff */
[----:B------:R-:W-:Y:S01]  /*3390*/  UIMAD UR19, UR22, 0xf0, UR29 ;  /* 0x000000f0161378a4 */ /* 0x000fe2000f8e021d */
[----:B------:R-:W-:Y:S01]  /*33a0*/  SHF.L.U32 R3, R7, 0x1f, RZ ;  /* 0x0000001f07037819 */ /* 0x000fe200000006ff */
[----:B------:R-:W-:Y:S01]  /*33b0*/  @!PT LDS RZ, [RZ] ;  /* 0x00000000fffff984 */ /* 0x000fe20000000800 */
[----:B------:R-:W-:Y:S01]  /*33c0*/  @!PT LDS RZ, [RZ] ;  /* 0x00000000fffff984 */ /* 0x000fe20000000800 */
[----:B------:R-:W-:Y:S01]  /*33d0*/  @!PT LDS RZ, [RZ] ;  /* 0x00000000fffff984 */ /* 0x000fe20000000800 */
[----:B------:R-:W-:Y:S01]  /*33e0*/  @!PT LDS RZ, [RZ] ;  /* 0x00000000fffff984 */ /* 0x000fe20000000800 */
[----:B------:R1:W-:Y:S06]  /*33f0*/  MEMBAR.ALL.CTA ;  /* 0x0000000000007992 */ /* 0x0003ec0000008000 */
[----:B-1----:R-:W1:Y:S02]  /*3400*/  FENCE.VIEW.ASYNC.S ;  /* 0x00000000000073c6 */ /* 0x002e640000000000 */
[----:B-1----:R3:W-:Y:S01]  /*3410*/  SYNCS.ARRIVE.TRANS64.RED.A1T0 RZ, [R5+URZ], RZ ;  /* 0x000000ff05ff79a7 */ /* 0x0027e200081004ff */
[----:B------:R3:W1:Y:S01]  /*3420*/  @P0 SYNCS.PHASECHK.TRANS64.TRYWAIT P1, [UR5], R4 ;  /* 0x00000004ff0005a7 */ /* 0x0006620008021105 */
[----:B------:R-:W5:Y:S02]  /*3430*/  SYNCS.PHASECHK.TRANS64.TRYWAIT P0, [UR21+0xc0], R3 ;  /* 0x0000c003ff0075a7 */ /* 0x000f640008001115 */
[----:B-1-345:R-:W-:Y:S05]  /*3440*/  @!P0 BRA `(.L_x_57) ;  /* 0x000000a000248947 */ /* 0x03afea0003800000 */
.L_x_128:
[----:B-1----:R-:W-:Y:S01]  /*3450*/  IADD3 R4, PT, PT, R2, 0x1, RZ ;  /* 0x0000000102047810 */ /* 0x002fe20007ffe0ff */
[----:B------:R-:W-:Y:S06]  /*3460*/  BRA.U !UP4, `(.L_x_58) ;  /* 0x000000010c987547 */ /* 0x000fec000b800000 */
[----:B------:R-:W-:Y:S01]  /*3470*/  UPLOP3.LUT UP2, UPT, UPT, UPT, UPT, 0x40, 0x4 ;  /* 0x000000000004789c */ /* 0x000fe20003f4e870 */
[----:B------:R-:W-:Y:S01]  /*3480*/  UMOV UR16, UR28 ;  /* 0x0000001c00107c82 */ /* 0x000fe20008000000 */
[----:B--2---:R-:W-:Y:S01]  /*3490*/  UMOV UR15, UR23 ;  /* 0x00000017000f7c82 */ /* 0x004fe20008000000 */
[----:B------:R-:W-:-:S08]  /*34a0*/  UMOV UR5, UR14 ;  /* 0x0000000e00057c82 */ /* 0x000fd00008000000 */
.L_x_61:
[----:B------:R-:W-:Y:S02]  /*34b0*/  UIADD3 UR16, UPT, UPT, UR16, 0x1, URZ ;  /* 0x0000000110107890 */ /* 0x000fe4000fffe0ff */
[----:B-1----:R-:W-:Y:S02]  /*34c0*/  ULEA UR7, UR5, UR18, 0x3 ;  /* 0x0000001205077291 */ /* 0x002fe4000f8e18ff */
[----:B------:R-:W-:Y:S01]  /*34d0*/  UISETP.NE.AND UP3, UPT, UR16, URZ, UPT ;  /* 0x000000ff1000728c */ /* 0x000fe2000bf65270 */
[----:B---3--:R-:W-:Y:S10]  /*34e0*/  @P1 BRA `(.L_x_59) ;  /* 0x00000000000c1947 */ /* 0x008ff40003800000 */
[----:B------:R-:W-:Y:S04]  /*34f0*/  SHF.L.U32 R3, R0, 0x1f, RZ ;  /* 0x0000001f00037819 */ /* 0x000fe800000006ff */
[----:B------:R-:W1:Y:S02]  /*3500*/  SYNCS.PHASECHK.TRANS64.TRYWAIT P0, [UR7], R3 ;  /* 0x00000003ff0075a7 */ /* 0x000e640008001107 */
[----:B-1----:R-:W-:Y:S05]  /*3510*/  @!P0 BRA `(.L_x_60) ;  /* 0x000000a000088947 */ /* 0x002fea0003800000 */
.L_x_59:
[----:B------:R-:W-:Y:S01]  /*3520*/  UISETP.NE.AND UP0, UPT, UR15, 0x1, UPT ;  /* 0x000000010f00788c */ /* 0x000fe2000bf05270 */
[----:B------:R-:W-:Y:S01]  /*3530*/  PLOP3.LUT P1, PT, PT, PT, PT, 0x80, 0x8 ;  /* 0x000000000008781c */ /* 0x000fe20003f2f070 */
[----:B------:R-:W-:Y:S02]  /*3540*/  UIADD3 UR6, UPT, UPT, UR5, 0x1, URZ ;  /* 0x0000000105067890 */ /* 0x000fe4000fffe0ff */
[----:B------:R-:W-:Y:S02]  /*3550*/  UIADD3 UR17, UPT, UPT, UR7, 0x38, URZ ;  /* 0x0000003807117890 */ /* 0x000fe4000fffe0ff */
[----:B------:R-:W-:Y:S01]  /*3560*/  UISETP.NE.AND UP1, UPT, UR6, 0x7, UPT ;  /* 0x000000070600788c */ /* 0x000fe2000bf25270 */
[----:B------:R-:W-:Y:S01]  /*3570*/  PLOP3.LUT P0, PT, PT, PT, UP0, 0x80, 0x8 ;  /* 0x000000000008781c */ /* 0x000fe20003f0f008 */
[----:B------:R-:W-:Y:S02]  /*3580*/  UIADD3 UR15, UPT, UPT, UR15, -0x1, URZ ;  /* 0xffffffff0f0f7890 */ /* 0x000fe4000fffe0ff */
[----:B------:R-:W-:Y:S02]  /*3590*/  USEL UR8, URZ, 0x1, UP1 ;  /* 0x00000001ff087887 */ /* 0x000fe40008800000 */
[----:B------:R-:W-:Y:S01]  /*35a0*/  USEL UR14, UR6, URZ, UP1 ;  /* 0x000000ff060e7287 */ /* 0x000fe20008800000 */
[----:B------:R-:W-:Y:S01]  /*35b0*/  UMOV UR7, 0x80004020 ;  /* 0x8000402000077882 */ /* 0x000fe20000000000 */
[----:B------:R-:W-:Y:S02]  /*35c0*/  UMOV UR9, 0x80004020 ;  /* 0x8000402000097882 */ /* 0x000fe40000000000 */
[----:B------:R-:W-:Y:S01]  /*35d0*/  @UP0 ULEA UR6, UR14, UR18, 0x3 ;  /* 0x000000120e060291 */ /* 0x000fe2000f8e18ff */
[----:B------:R-:W-:Y:S01]  /*35e0*/  LOP3.LUT R0, R0, UR8, RZ, 0x3c, !PT ;  /* 0x0000000800007c12 */ /* 0x000fe2000f8e3cff */
[----:B------:R-:W-:Y:S01]  /*35f0*/  ULEA UR8, UR5, UR20, 0x9 ;  /* 0x0000001405087291 */ /* 0x000fe2000f8e48ff */
[----:B------:R-:W-:Y:S02]  /*3600*/  UMOV UR13, 0x80004020 ;  /* 0x80004020000d7882 */ /* 0x000fe40000000000 */
[----:B-1----:R-:W-:Y:S01]  /*3610*/  @P0 SHF.L.U32 R2, R0, 0x1f, RZ ;  /* 0x0000001f00020819 */ /* 0x002fe200000006ff */
[----:B------:R-:W-:Y:S01]  /*3620*/  UIADD3 UR10, UPT, UPT, UR8, 0x2, URZ ;  /* 0x00000002080a7890 */ /* 0x000fe2000fffe0ff */
[----:B------:R-:W-:Y:S02]  /*3630*/  UMOV UR11, 0x80004020 ;  /* 0x80004020000b7882 */ /* 0x000fe40000000000 */
[----:B------:R1:W3:Y:S01]  /*3640*/  @P0 SYNCS.PHASECHK.TRANS64.TRYWAIT P1, [UR6], R2 ;  /* 0x00000002ff0005a7 */ /* 0x0002e20008021106 */
[----:B------:R-:W-:Y:S03]  /*3650*/  UIMAD UR6, UR5, 0x3c0, UR4 ;  /* 0x000003c0050678a4 */ /* 0x000fe6000f8e0204 */
[----:B------:R-:W-:Y:S01]  /*3660*/  UMOV UR5, UR14 ;  /* 0x0000000e00057c82 */ /* 0x000fe20008000000 */
[----:B------:R-:W-:Y:S05]  /*3670*/  UIADD3 UR12, UPT, UPT, UR6, 0x2, URZ ;  /* 0x00000002060c7890 */ /* 0x000fea000fffe0ff */
[----:B------:R1:W-:Y:S01]  /*3680*/  UTCIMMA gdesc[UR8], gdesc[UR6], tmem[UR19], tmem[UR26], idesc[UR27], UP2 ;  /* 0x00ff1a06080075ea */ /* 0x0003e20009000113 */
[----:B------:R-:W-:Y:S03]  /*3690*/  UPLOP3.LUT UP2, UPT, UPT, UPT, UPT, 0x80, 0x8 ;  /* 0x000000000008789c */ /* 0x000fe60003f4f070 */
[----:B------:R1:W-:Y:S01]  /*36a0*/  UTCIMMA gdesc[UR10], gdesc[UR12], tmem[UR19], tmem[UR24], idesc[UR25], UPT ;  /* 0x00ff180c0a0075ea */ /* 0x0003e2000b800113 */
[----:B------:R1:W-:Y:S01]  /*36b0*/  UTCBAR [UR17], URZ ;  /* 0x000000ff110073e9 */ /* 0x0003e200080000ff */
[----:B------:R-:W-:Y:S06]  /*36c0*/  BRA.U UP3, `(.L_x_61) ;  /* 0xfffffffd03787547 */ /* 0x000fec000b83ffff */
.L_x_58:
[----:B------:R-:W-:Y:S01]  /*36d0*/  UIADD3 UR5, UPT, UPT, UR22, 0x1, URZ ;  /* 0x0000000116057890 */ /* 0x000fe2000fffe0ff */
[----:B------:R-:W-:Y:S01]  /*36e0*/  LOP3.LUT P0, RZ, R10, 0x1, RZ, 0xc0, !PT ;  /* 0x000000010aff7812 */ /* 0x000fe2000780c0ff */
[----:B-1----:R-:W-:Y:S01]  /*36f0*/  UIADD3 UR6, UPT, UPT, UR21, 0xb0, URZ ;  /* 0x000000b015067890 */ /* 0x002fe2000fffe0ff */
[----:B---3--:R-:W-:Y:S01]  /*3700*/  ISETP.NE.AND P1, PT, R4, 0x2, PT ;  /* 0x000000020400780c */ /* 0x008fe20003f25270 */
[----:B------:R-:W-:-:S03]  /*3710*/  UISETP.NE.AND UP0, UPT, UR5, 0x2, UPT ;  /* 0x000000020500788c */ /* 0x000fc6000bf05270 */
[----:B------:R-:W-:Y:S01]  /*3720*/  SEL R2, RZ, 0x1, P1 ;  /* 0x00000001ff027807 */ /* 0x000fe20000800000 */
[----:B------:R-:W-:Y:S02]  /*3730*/  USEL UR7, URZ, 0x1, UP0 ;  /* 0x00000001ff077887 */ /* 0x000fe40008000000 */
[----:B------:R-:W-:Y:S01]  /*3740*/  USEL UR22, UR5, URZ, UP0 ;  /* 0x000000ff05167287 */ /* 0x000fe20008000000 */
[----:B------:R1:W-:Y:S01]  /*3750*/  UTCBAR [UR6], URZ ;  /* 0x000000ff060073e9 */ /* 0x0003e200080000ff */
[----:B------:R-:W-:Y:S02]  /*3760*/  LOP3.LUT R12, R12, R2, RZ, 0x3c, !PT ;  /* 0x000000020c0c7212 */ /* 0x000fe400078e3cff */
[----:B------:R-:W-:Y:S02]  /*3770*/  LOP3.LUT R7, R7, UR7, RZ, 0x3c, !PT ;  /* 0x0000000707077c12 */ /* 0x000fe4000f8e3cff */
[----:B------:R-:W-:Y:S01]  /*3780*/  SEL R2, R4, RZ, P1 ;  /* 0x000000ff04027207 */ /* 0x000fe20000800000 */
[----:B------:R-:W-:Y:S06]  /*3790*/  @P0 BRA `(.L_x_62) ;  /* 0xfffffff800c80947 */ /* 0x000fec000383ffff */
[----:B------:R-:W3:Y:S01]  /*37a0*/  S2UR UR7, SR_CgaCtaId ;  /* 0x00000000000779c3 */ /* 0x000ee20000008800 */
[----:B------:R-:W-:Y:S01]  /*37b0*/  ELECT P0, URZ, PT ;  /* 0x0000000000ff782f */ /* 0x000fe20003800000 */
[----:B------:R-:W-:Y:S01]  /*37c0*/  IMAD.MOV.U32 R2, RZ, RZ, 0x1 ;  /* 0x00000001ff027424 */ /* 0x000fe200078e00ff */
[----:B------:R-:W-:Y:S01]  /*37d0*/  UIADD3 UR18, UPT, UPT, UR18, 0xc0, URZ ;  /* 0x000000c012127890 */ /* 0x000fe2000fffe0ff */
[----:B------:R-:W-:Y:S01]  /*37e0*/  SHF.L.U32 R0, R7, 0x1f, RZ ;  /* 0x0000001f07007819 */ /* 0x000fe200000006ff */
[----:B------:R-:W-:-:S03]  /*37f0*/  UMOV UR4, 0x40 ;  /* 0x0000004000047882 */ /* 0x000fc60000000000 */
[----:B------:R-:W-:Y:S01]  /*3800*/  UVIRTCOUNT.DEALLOC.SMPOOL 0x80 ;  /* 0x000000800000784c */ /* 0x000fe20000000000 */
[----:B---3--:R-:W-:Y:S02]  /*3810*/  ULEA UR7, UR7, UR4, 0x18 ;  /* 0x0000000407077291 */ /* 0x008fe4000f8ec0ff */
[----:B------:R-:W-:-:S07]  /*3820*/  ULEA UR4, UR22, UR18, 0x3 ;  /* 0x0000001216047291 */ /* 0x000fce000f8e18ff */
[----:B------:R3:W-:Y:S02]  /*3830*/  @P0 STS.U8 [UR7+0x1c], R2 ;  /* 0x00001c02ff000988 */ /* 0x0007e40008000007 */
[----:B------:R-:W4:Y:S02]  /*3840*/  SYNCS.PHASECHK.TRANS64.TRYWAIT P0, [UR4], R0 ;  /* 0x00000000ff0075a7 */ /* 0x000f240008001104 */
[----:B---34-:R-:W-:Y:S05]  /*3850*/  @!P0 BRA `(.L_x_63) ;  /* 0x0000009c00508947 */ /* 0x018fea0003800000 */
.L_x_131:
[----:B------:R-:W-:-:S04]  /*3860*/  UIADD3 UR4, UPT, UPT, UR22, 0x1, URZ ;  /* 0x0000000116047890 */ /* 0x000fc8000fffe0ff */
[----:B------:R-:W-:-:S04]  /*3870*/  UISETP.NE.AND UP0, UPT, UR4, 0x2, UPT ;  /* 0x000000020400788c */ /* 0x000fc8000bf05270 */
[----:B------:R-:W-:Y:S02]  /*3880*/  USEL UR5, URZ, 0x1, UP0 ;  /* 0x00000001ff057887 */ /* 0x000fe40008000000 */
[----:B------:R-:W-:-:S04]  /*3890*/  USEL UR4, UR4, URZ, UP0 ;  /* 0x000000ff04047287 */ /* 0x000fc80008000000 */
[----:B------:R-:W-:Y:S01]  /*38a0*/  ULEA UR4, UR4, UR18, 0x3 ;  /* 0x0000001204047291 */ /* 0x000fe2000f8e18ff */
[----:B---3--:R-:W-:-:S04]  /*38b0*/  LOP3.LUT R0, R7, UR5, RZ, 0x3c, !PT ;  /* 0x0000000507007c12 */ /* 0x008fc8000f8e3cff */
[----:B------:R-:W-:-:S04]  /*38c0*/  SHF.L.U32 R0, R0, 0x1f, RZ ;  /* 0x0000001f00007819 */ /* 0x000fc800000006ff */
[----:B------:R-:W3:Y:S02]  /*38d0*/  SYNCS.PHASECHK.TRANS64.TRYWAIT P0, [UR4], R0 ;  /* 0x00000000ff0075a7 */ /* 0x000ee40008001104 */
[----:B---3--:R-:W-:Y:S05]  /*38e0*/  @!P0 BRA `(.L_x_64) ;  /* 0x0000009c00448947 */ /* 0x008fea0003800000 */
.L_x_133:
[----:B------:R-:W-:Y:S01]  /*38f0*/  NOP ;  /* 0x0000000000007918 */ /* 0x000fe20000000000 */
[----:B---3--:R-:W3:Y:S01]  /*3900*/  LDS R0, [UR7+0x14] ;  /* 0x00001407ff007984 */ /* 0x008ee20008000800 */
[----:B------:R-:W-:Y:S01]  /*3910*/  ULOP3.LUT UR4, UR29, 0xffff, URZ, 0xc0, !UPT ;  /* 0x0000ffff1d047892 */ /* 0x000fe2000f8ec0ff */
[----:B------:R-:W-:Y:S01]  /*3920*/  UMOV UR5, 0xffff ;  /* 0x0000ffff00057882 */ /* 0x000fe20000000000 */
[----:B-1----:R-:W-:Y:S02]  /*3930*/  UMOV UR6, 0x1 ;  /* 0x0000000100067882 */ /* 0x002fe40000000000 */
[----:B------:R-:W-:-:S04]  /*3940*/  USHF.R.U32.HI UR4, URZ, 0x5, UR4 ;  /* 0x00000005ff047899 */ /* 0x000fc80008011604 */
[----:B------:R-:W-:Y:S02]  /*3950*/  USHF.L.U32 UR5, UR5, UR4, URZ ;  /* 0x0000000405057299 */ /* 0x000fe400080006ff */
[----:B------:R-:W-:-:S04]  /*3960*/  USHF.L.U32 UR4, UR6, UR4, URZ ;  /* 0x0000000406047299 */ /* 0x000fc800080006ff */
[----:B---3--:R-:W-:-:S04]  /*3970*/  LOP3.LUT R0, R0, UR5, RZ, 0xc0, !PT ;  /* 0x0000000500007c12 */ /* 0x008fc8000f8ec0ff */
[----:B------:R-:W-:-:S13]  /*3980*/  ISETP.NE.AND P0, PT, R0, UR5, PT ;  /* 0x0000000500007c0c */ /* 0x000fda000bf05270 */
[----:B------:R-:W-:Y:S05]  /*3990*/  @P0 BRA `(.L_x_65) ;  /* 0x0000000000580947 */ /* 0x000fea0003800000 */
[----:B------:R-:W1:Y:S02]  /*39a0*/  LDS R0, [UR7+0x18] ;  /* 0x00001807ff007984 */ /* 0x000e640008000800 */
[----:B-1----:R-:W-:-:S04]  /*39b0*/  LOP3.LUT R0, R0, UR4, RZ, 0xc0, !PT ;  /* 0x0000000400007c12 */ /* 0x002fc8000f8ec0ff */
[----:B------:R-:W-:-:S13]  /*39c0*/  ISETP.NE.AND P0, PT, R0, UR4, PT ;  /* 0x0000000400007c0c */ /* 0x000fda000bf05270 */
[----:B------:R-:W-:Y:S05]  /*39d0*/  @P0 BRA `(.L_x_66) ;  /* 0x00000000003c0947 */ /* 0x000fea0003800000 */
[----:B------:R-:W1:Y:S01]  /*39e0*/  S2R R2, SR_LANEID ;  /* 0x0000000000027919 */ /* 0x000e620000000000 */
[----:B------:R-:W-:-:S06]  /*39f0*/  ULOP3.LUT UR5, URZ, UR5, URZ, 0x33, !UPT ;  /* 0x00000005ff057292 */ /* 0x000fcc000f8e33ff */
[----:B------:R-:W-:-:S04]  /*3a00*/  IMAD.U32 R0, RZ, RZ, UR5 ;  /* 0x00000005ff007e24 */ /* 0x000fc8000f8e00ff */
[----:B------:R3:W4:Y:S02]  /*3a10*/  REDUX UR8, R0 ;  /* 0x00000000000873c4 */ /* 0x0007240000000000 */
[----:B------:R1:W-:Y:S01]  /*3a20*/  UTCATOMSWS.AND URZ, UR5 ;  /* 0x0000000500ff79e3 */ /* 0x0003e20008000000 */
[----:B---3--:R-:W-:Y:S01]  /*3a30*/  LOP3.LUT R0, RZ, UR4, RZ, 0x33, !PT ;  /* 0x00000004ff007c12 */ /* 0x008fe2000f8e33ff */
[----:B------:R-:W-:Y:S02]  /*3a40*/  VOTEU.ANY UR4, UPT, PT ;  /* 0x0000000000047886 */ /* 0x000fe400038e0100 */
[----:B------:R-:W-:Y:S02]  /*3a50*/  UFLO.U32 UR4, UR4 ;  /* 0x00000004000472bd */ /* 0x000fe400080e0000 */
[----:B------:R-:W3:Y:S04]  /*3a60*/  REDUX UR6, R0 ;  /* 0x00000000000673c4 */ /* 0x000ee80000000000 */
[----:B-1----:R-:W-:-:S02]  /*3a70*/  ISETP.EQ.U32.AND P0, PT, R2, UR4, PT ;  /* 0x0000000402007c0c */ /* 0x002fc4000bf02070 */
[----:B----4-:R-:W-:-:S11]  /*3a80*/  MOV R2, UR8 ;  /* 0x0000000800027c02 */ /* 0x010fd60008000f00 */
[----:B------:R1:W-:Y:S01]  /*3a90*/  @P0 ATOMS.AND RZ, [UR7+0x14], R2 ;  /* 0x00001402ffff098c */ /* 0x0003e2000a800007 */
[----:B---3--:R-:W-:-:S05]  /*3aa0*/  IMAD.U32 R0, RZ, RZ, UR6 ;  /* 0x00000006ff007e24 */ /* 0x008fca000f8e00ff */
[----:B------:R1:W-:Y:S01]  /*3ab0*/  @P0 ATOMS.AND RZ, [UR7+0x18], R0 ;  /* 0x00001800ffff098c */ /* 0x0003e2000a800007 */
[----:B------:R-:W-:Y:S05]  /*3ac0*/  BRA `(.L_x_67) ;  /* 0x0000000000147947 */ /* 0x000fea0003800000 */
.L_x_66:
[----:B------:R-:W-:Y:S02]  /*3ad0*/  MOV R2, 0x3af0 ;  /* 0x00003af000027802 */ /* 0x000fe40000000f00 */
[----:B--2---:R-:W-:Y:S05]  /*3ae0*/  CALL.REL.NOINC `($__internal_0_$__cuda_sm10x_tcgen05_guardrail_trap_col_being_dealloced_not_returned_by_alloc) ;  /* 0x0000009c00687944 */ /* 0x004fea0003c00000 */
[----:B------:R-:W-:Y:S05]  /*3af0*/  BRA `(.L_x_67) ;  /* 0x0000000000087947 */ /* 0x000fea0003800000 */
.L_x_65:
[----:B------:R-:W-:Y:S02]  /*3b00*/  MOV R2, 0x3b20 ;  /* 0x00003b2000027802 */ /* 0x000fe40000000f00 */
[----:B--2---:R-:W-:Y:S05]  /*3b10*/  CALL.REL.NOINC `($__internal_2_$__cuda_sm10x_tcgen05_guardrail_trap_unallocated_columns_being_dealloced) ;  /* 0x0000009c00747944 */ /* 0x004fea0003c00000 */
.L_x_67:
[----:B------:R-:W-:Y:S01]  /*3b20*/  NOP ;  /* 0x0000000000007918 */ /* 0x000fe20000000000 */
[----:B--2---:R-:W-:Y:S05]  /*3b30*/  EXIT ;  /* 0x000000000000794d */ /* 0x004fea0003800000 */
.L_x_51:
[----:B------:R-:W-:-:S09]  /*3b40*/  UISETP.NE.OR UP0, UPT, UR22, 0x3, !UP3 ;  /* 0x000000031600788c */ /* 0x000fd2000df05670 */
[----:B------:R-:W-:Y:S05]  /*3b50*/  BRA.U UP0, `(.L_x_68) ;  /* 0x0000001100347547 */ /* 0x000fea000b800000 */
[----:B------:R-:W3:Y:S01]  /*3b60*/  LDCU.64 UR6, c[0x0][0x888] ;  /* 0x00011100ff0677ac */ /* 0x000ee20008000a00 */
[----:B------:R-:W-:Y:S02]  /*3b70*/  HFMA2 R10, -RZ, RZ, 0, 0 ;  /* 0x00000000ff0a7431 */ /* 0x000fe400000001ff */
[----:B------:R-:W-:Y:S01]  /*3b80*/  IMAD.MOV.U32 R9, RZ, RZ, 0x1 ;  /* 0x00000001ff097424 */ /* 0x000fe200078e00ff */
[----:B------:R-:W-:Y:S01]  /*3b90*/  MOV R11, 0x7800 ;  /* 0x00007800000b7802 */ /* 0x000fe20000000f00 */
[----:B------:R-:W4:Y:S01]  /*3ba0*/  LDCU UR37, c[0x0][0x370] ;  /* 0x00006e00ff2577ac */ /* 0x000f220008000800 */
[----:B------:R-:W-:Y:S01]  /*3bb0*/  IMAD.MOV.U32 R8, RZ, RZ, RZ ;  /* 0x000000ffff087224 */ /* 0x000fe200078e00ff */
[----:B------:R-:W5:Y:S01]  /*3bc0*/  LDCU.128 UR40, c[0x0][0xb10] ;  /* 0x00016200ff2877ac */ /* 0x000f620008000c00 */
[----:B------:R-:W5:Y:S01]  /*3bd0*/  LDCU UR31, c[0x0][0x374] ;  /* 0x00006e80ff1f77ac */ /* 0x000f620008000800 */
[----:B------:R-:W1:Y:S01]  /*3be0*/  LDCU.64 UR38, c[0x0][0x890] ;  /* 0x00011200ff2677ac */ /* 0x000e620008000a00 */
[----:B------:R-:W1:Y:S01]  /*3bf0*/  LDCU UR21, c[0x0][0xb0c] ;  /* 0x00016180ff1577ac */ /* 0x000e620008000800 */
[----:B------:R-:W1:Y:S01]  /*3c00*/  LDCU UR51, c[0x0][0xb20] ;  /* 0x00016400ff3377ac */ /* 0x000e620008000800 */
[----:B------:R-:W1:Y:S01]  /*3c10*/  LDCU UR4, c[0x0][0xb30] ;  /* 0x00016600ff0477ac */ /* 0x000e620008000800 */
[----:B---3--:R-:W-:Y:S01]  /*3c20*/  UISETP.NE.U32.AND UP0, UPT, UR6, URZ, UPT ;  /* 0x000000ff0600728c */ /* 0x008fe2000bf05070 */
[----:B------:R-:W-:Y:S01]  /*3c30*/  UMOV UR29, 0x400 ;  /* 0x00000400001d7882 */ /* 0x000fe20000000000 */
[----:B-----5:R-:W-:-:S02]  /*3c40*/  UIMAD.WIDE.U32 UR8, UR31, UR43, URZ ;  /* 0x0000002b1f0872a5 */ /* 0x020fc4000f8e00ff */
[----:B------:R-:W-:Y:S02]  /*3c50*/  ULEA UR29, UR5, UR29, 0x18 ;  /* 0x0000001d051d7291 */ /* 0x000fe4000f8ec0ff */
[----:B------:R-:W-:Y:S02]  /*3c60*/  UISETP.NE.AND.EX UP6, UPT, UR7, URZ, UPT, UP0 ;  /* 0x000000ff0700728c */ /* 0x000fe4000bfc5300 */
[----:B----4-:R-:W-:Y:S02]  /*3c70*/  UIMAD.WIDE.U32 UR6, UR37, UR40, URZ ;  /* 0x00000028250672a5 */ /* 0x010fe4000f8e00ff */
[----:B------:R-:W-:Y:S02]  /*3c80*/  UIADD3 UR49, UPT, UPT, UR29, 0x70, URZ ;  /* 0x000000701d317890 */ /* 0x000fe4000fffe0ff */
[----:B--2---:R-:W-:Y:S02]  /*3c90*/  UISETP.NE.AND UP0, UPT, UR15, 0x1, UPT ;  /* 0x000000010f00788c */ /* 0x004fe4000bf05270 */
[----:B------:R-:W-:-:S02]  /*3ca0*/  UPRMT UR49, UR5, 0x654, UR49 ;  /* 0x0000065405317896 */ /* 0x000fc40008000031 */
[----:B-1----:R-:W-:Y:S01]  /*3cb0*/  UISETP.NE.U32.AND UP0, UPT, UR38, URZ, UPT ;  /* 0x000000ff2600728c */ /* 0x002fe2000bf05070 */
[----:B------:R-:W-:Y:S01]  /*3cc0*/  UMOV UR5, UR7 ;  /* 0x0000000700057c82 */ /* 0x000fe20008000000 */
[----:B------:R-:W-:Y:S02]  /*3cd0*/  UISETP.GE.AND UP3, UPT, UR15, 0x1, UPT ;  /* 0x000000010f00788c */ /* 0x000fe4000bf66270 */
[----:B------:R-:W-:Y:S02]  /*3ce0*/  USHF.R.U32.HI UR48, URZ, UR41, UR5 ;  /* 0x00000029ff307299 */ /* 0x000fe40008011605 */
[----:B------:R-:W-:Y:S01]  /*3cf0*/  UISETP.NE.AND.EX UP5, UPT, UR39, URZ, UPT, UP0 ;  /* 0x000000ff2700728c */ /* 0x000fe2000bfa5300 */
[----:B------:R-:W-:Y:S01]  /*3d00*/  UMOV UR5, UR9 ;  /* 0x0000000900057c82 */ /* 0x000fe20008000000 */
[----:B------:R-:W1:Y:S01]  /*3d10*/  LDCU.64 UR52, c[0x0][0x348] ;  /* 0x00006900ff3477ac */ /* 0x000e620008000a00 */
[----:B------:R-:W-:Y:S01]  /*3d20*/  UPLOP3.LUT UP1, UPT, UPT, UPT, UPT, 0x40, 0x4 ;  /* 0x000000000004789c */ /* 0x000fe20003f2e870 */
[----:B------:R-:W2:Y:S01]  /*3d30*/  LDCU.64 UR22, c[0x0][0xb28] ;  /* 0x00016500ff1677ac */ /* 0x000ea20008000a00 */
[----:B------:R-:W-:-:S02]  /*3d40*/  UISETP.NE.AND UP3, UPT, UR21, 0x1, UPT ;  /* 0x000000011500788c */ /* 0x000fc4000bf65270 */
[----:B------:R-:W-:Y:S02]  /*3d50*/  USHF.R.U32.HI UR45, URZ, UR51, UR5 ;  /* 0x00000033ff2d7299 */ /* 0x000fe40008011605 */
[----:B------:R-:W-:Y:S02]  /*3d60*/  UISETP.NE.AND UP0, UPT, UR42, 0x1, UPT ;  /* 0x000000012a00788c */ /* 0x000fe4000bf05270 */
[----:B------:R-:W-:-:S11]  /*3d70*/  UISETP.NE.AND UP4, UPT, UR4, 0x1, UPT ;  /* 0x000000010400788c */ /* 0x000fd6000bf85270 */
.L_x_76:
[----:B------:R-:W-:Y:S02]  /*3d80*/  LEA R2, R8, UR29, 0x3 ;  /* 0x0000001d08027c11 */ /* 0x000fe4000f8e18ff */
[----:B------:R-:W-:Y:S02]  /*3d90*/  SHF.L.U32 R0, R10, 0x1f, RZ ;  /* 0x0000001f0a007819 */ /* 0x000fe400000006ff */
[----:B------:R-:W-:Y:S02]  /*3da0*/  LEA R4, R8, UR29, 0x4 ;  /* 0x0000001d08047c11 */ /* 0x000fe4000f8e20ff */
[----:B------:R-:W3:Y:S02]  /*3db0*/  SYNCS.PHASECHK.TRANS64.TRYWAIT P0, [R2+URZ+0x90], R0 ;  /* 0x00009000020075a7 */ /* 0x000ee400080011ff */
[----:B---3--:R-:W-:Y:S05]  /*3dc0*/  @!P0 BRA `(.L_x_69) ;  /* 0x0000009800248947 */ /* 0x008fea0003800000 */
.L_x_134:
[----:B------:R-:W4:Y:S01]  /*3dd0*/  LDS.128 R4, [R4+0x100] ;  /* 0x0001000004047984 */ /* 0x000f220000000c00 */
[----:B------:R-:W-:Y:S01]  /*3de0*/  UISETP.GE.AND UP0, UPT, UR15, 0x1, UPT ;  /* 0x000000010f00788c */ /* 0x000fe2000bf06270 */
[----:B------:R-:W-:Y:S01]  /*3df0*/  @!PT LDS RZ, [RZ] ;  /* 0x00000000fffff984 */ /* 0x000fe20000000800 */
[----:B------:R-:W-:Y:S01]  /*3e00*/  @!PT LDS RZ, [RZ] ;  /* 0x00000000fffff984 */ /* 0x000fe20000000800 */
[----:B------:R-:W-:Y:S01]  /*3e10*/  @!PT LDS RZ, [RZ] ;  /* 0x00000000fffff984 */ /* 0x000fe20000000800 */
[----:B------:R-:W-:Y:S01]  /*3e20*/  @!PT LDS RZ, [RZ] ;  /* 0x00000000fffff984 */ /* 0x000fe20000000800 */
[----:B------:R5:W-:Y:S06]  /*3e30*/  MEMBAR.ALL.CTA ;  /* 0x0000000000007992 */ /* 0x000bec0000008000 */
[----:B-----5:R-:W5:Y:S01]  /*3e40*/  FENCE.VIEW.ASYNC.S ;  /* 0x00000000000073c6 */ /* 0x020f620000000000 */
[----:B----4-:R-:W-:Y:S11]  /*3e50*/  LOP3.LUT P0, RZ, R6, 0x1, RZ, 0xc0, !PT ;  /* 0x0000000106ff7812 */ /* 0x010ff6000780c0ff */
[----:B------:R-:W-:Y:S02]  /*3e60*/  @!UPT UIADD3 URZ, UPT, UPT, URZ, URZ, URZ ;  /* 0x000000fffffff290 */ /* 0x000fe4000fffe0ff */
[----:B-----5:R-:W-:Y:S01]  /*3e70*/  VOTEU.ANY UP3, P0 ;  /* 0x0000000000ff7886 */ /* 0x020fe20000060100 */
[----:B------:R-:W-:Y:S11]  /*3e80*/  PLOP3.LUT P0, PT, PT, PT, UP3, 0x80, 0x8 ;  /* 0x000000000008781c */ /* 0x000ff60003f0f038 */
[----:B------:R-:W-:Y:S02]  /*3e90*/  @!UPT UIADD3 URZ, UPT, UPT, URZ, URZ, URZ ;  /* 0x000000fffffff290 */ /* 0x000fe4000fffe0ff */
[----:B---3--:R-:W-:Y:S02]  /*3ea0*/  @P0 SHF.R.U32.HI R0, RZ, 0x10, R5 ;  /* 0x00000010ff000819 */ /* 0x008fe40000011605 */
[----:B------:R-:W-:Y:S02]  /*3eb0*/  @P0 MOV R3, R4 ;  /* 0x0000000400030202 */ /* 0x000fe40000000f00 */
[----:B------:R-:W-:Y:S01]  /*3ec0*/  @P0 R2UR UR4, R0 ;  /* 0x00000000000402ca */ /* 0x000fe200000e0000 */
[----:B------:R-:W-:Y:S01]  /*3ed0*/  VIADD R0, R2, 0xa0 ;  /* 0x000000a002007836 */ /* 0x000fe20000000000 */
[----:B------:R-:W-:Y:S02]  /*3ee0*/  @P0 LOP3.LUT R4, R5, 0xffff, RZ, 0xc0, !PT ;  /* 0x0000ffff05040812 */ /* 0x000fe400078ec0ff */
[----:B------:R-:W-:Y:S02]  /*3ef0*/  @P0 R2UR UR6, R3 ;  /* 0x00000000030602ca */ /* 0x000fe400000e0000 */
[----:B------:R-:W-:Y:S02]  /*3f00*/  PRMT R0, RZ, 0x654, R0 ;  /* 0x00000654ff007816 */ /* 0x000fe40000000000 */
[----:B------:R-:W-:Y:S02]  /*3f10*/  @P0 R2UR UR5, R4 ;  /* 0x00000000040502ca */ /* 0x000fe400000e0000 */
[----:B------:R3:W-:Y:S03]  /*3f20*/  SYNCS.ARRIVE.TRANS64.RED.A1T0 RZ, [R0+URZ], RZ ;  /* 0x000000ff00ff79a7 */ /* 0x0007e600081004ff */
[----:B------:R-:W-:Y:S04]  /*3f30*/  @UP3 UMOV UR30, UR4 ;  /* 0x00000004001e3c82 */ /* 0x000fe80008000000 */
[----:B------:R-:W-:Y:S04]  /*3f40*/  @UP3 UMOV UR14, UR6 ;  /* 0x00000006000e3c82 */ /* 0x000fe80008000000 */
[----:B------:R-:W-:Y:S01]  /*3f50*/  @UP3 UMOV UR13, UR5 ;  /* 0x00000005000d3c82 */ /* 0x000fe20008000000 */
[----:B------:R-:W-:Y:S05]  /*3f60*/  BRA.U !UP0, `(.L_x_70) ;  /* 0x0000000108c07547 */ /* 0x000fea000b800000 */
[----:B------:R-:W-:Y:S02]  /*3f70*/  UIMAD.WIDE.U32 UR8, UR13, UR43, URZ ;  /* 0x0000002b0d0872a5 */ /* 0x000fe4000f8e00ff */
[----:B------:R-:W-:Y:S02]  /*3f80*/  UP2UR UR12, UPR, URZ, 0x4 ;  /* 0x00000004ff0c7883 */ /* 0x000fe40008000000 */
[----:B------:R-:W-:Y:S02]  /*3f90*/  UISETP.NE.AND UP2, UPT, UR42, 0x1, UPT ;  /* 0x000000012a00788c */ /* 0x000fe4000bf45270 */
[----:B------:R-:W-:Y:S02]  /*3fa0*/  UIMAD.WIDE.U32 UR10, UR14, UR40, URZ ;  /* 0x000000280e0a72a5 */ /* 0x000fe4000f8e00ff */
[----:B------:R-:W-:Y:S02]  /*3fb0*/  USEL UR4, UR31, UR45, !UP2 ;  /* 0x0000002d1f047287 */ /* 0x000fe4000d000000 */
[----:B------:R-:W-:Y:S02]  /*3fc0*/  UISETP.NE.AND UP0, UPT, UR21, 0x1, UPT ;  /* 0x000000011500788c */ /* 0x000fe4000bf05270 */
[----:B------:R-:W-:Y:S02]  /*3fd0*/  UP2UR UR20, UPR, URZ, 0x2 ;  /* 0x00000002ff147883 */ /* 0x000fe40008000000 */
[----:B------:R-:W-:Y:S02]  /*3fe0*/  UISETP.NE.AND UP1, UPT, UR15, 0x1, UPT ;  /* 0x000000010f00788c */ /* 0x000fe4000bf25270 */
[----:B--2---:R-:W-:Y:S02]  /*3ff0*/  UIMAD.WIDE.U32 UR16, UR4, UR22, URZ ;  /* 0x00000016041072a5 */ /* 0x004fe4000f8e00ff */
[----:B------:R-:W-:Y:S01]  /*4000*/  USEL UR7, UR37, UR48, !UP0 ;  /* 0x0000003025077287 */ /* 0x000fe2000c000000 */
[----:B------:R-:W-:Y:S02]  /*4010*/  UMOV UR5, UR9 ;  /* 0x0000000900057c82 */ /* 0x000fe40008000000 */
[----:B------:R-:W-:Y:S02]  /*4020*/  USHF.R.U32.HI UR6, URZ, UR51, UR5 ;  /* 0x00000033ff067299 */ /* 0x000fe40008011605 */
[----:B------:R-:W-:Y:S02]  /*4030*/  UIMAD.WIDE.U32 UR18, UR7, UR22, URZ ;  /* 0x00000016071272a5 */ /* 0x000fe4000f8e00ff */
[----:B------:R-:W-:Y:S02]  /*4040*/  USEL UR6, UR13, UR6, !UP2 ;  /* 0x000000060d067287 */ /* 0x000fe4000d000000 */
[----:B------:R-:W-:Y:S01]  /*4050*/  UISETP.NE.AND UP2, UPT, UR12, URZ, UPT ;  /* 0x000000ff0c00728c */ /* 0x000fe2000bf45270 */
[----:B------:R-:W-:Y:S01]  /*4060*/  UMOV UR5, UR11 ;  /* 0x0000000b00057c82 */ /* 0x000fe20008000000 */
[----:B------:R-:W-:Y:S02]  /*4070*/  UIMAD.WIDE.U32 UR10, UR6, UR22, URZ ;  /* 0x00000016060a72a5 */ /* 0x000fe4000f8e00ff */
[----:B------:R-:W-:Y:S03]  /*4080*/  USHF.R.U32.HI UR8, URZ, UR41, UR5 ;  /* 0x00000029ff087299 */ /* 0x000fe60008011605 */
[----:B------:R-:W-:Y:S02]  /*4090*/  UMOV UR5, UR17 ;  /* 0x0000001100057c82 */ /* 0x000fe40008000000 */
[----:B------:R-:W-:Y:S03]  /*40a0*/  @UP1 USHF.R.U32.HI UR4, URZ, UR23, UR5 ;  /* 0x00000017ff041299 */ /* 0x000fe60008011605 */
[----:B------:R-:W-:Y:S01]  /*40b0*/  UMOV UR5, UR19 ;  /* 0x0000001300057c82 */ /* 0x000fe20008000000 */
[----:B------:R-:W-:Y:S02]  /*40c0*/  UIMAD UR4, UR15, UR4, URZ ;  /* 0x000000040f0472a4 */ /* 0x000fe4000f8e02ff */
[----:B------:R-:W-:Y:S02]  /*40d0*/  @UP1 USHF.R.U32.HI UR7, URZ, UR23, UR5 ;  /* 0x00000017ff071299 */ /* 0x000fe40008011605 */
[----:B------:R-:W-:Y:S02]  /*40e0*/  USEL UR5, UR14, UR8, !UP0 ;  /* 0x000000080e057287 */ /* 0x000fe4000c000000 */
[----:B------:R-:W-:Y:S02]  /*40f0*/  UIMAD UR8, UR15, UR7, URZ ;  /* 0x000000070f0872a4 */ /* 0x000fe4000f8e02ff */
[----:B------:R-:W-:Y:S03]  /*4100*/  UISETP.GE.AND UP0, UPT, UR6, UR4, UPT ;  /* 0x000000040600728c */ /* 0x000fe6000bf06270 */
[----:B------:R-:W-:Y:S01]  /*4110*/  UMOV UR4, UR11 ;  /* 0x0000000b00047c82 */ /* 0x000fe20008000000 */
[----:B------:R-:W-:Y:S02]  /*4120*/  UISETP.GE.OR UP0, UPT, UR5, UR8, UP0 ;  /* 0x000000080500728c */ /* 0x000fe40008706670 */
[----:B------:R-:W-:Y:S02]  /*4130*/  USHF.R.U32.HI UR4, URZ, UR23, UR4 ;  /* 0x00000017ff047299 */ /* 0x000fe40008011604 */
[----:B------:R-:W-:Y:S02]  /*4140*/  UIMAD.WIDE.U32 UR8, UR5, UR22, URZ ;  /* 0x00000016050872a5 */ /* 0x000fe4000f8e00ff */
[----:B------:R-:W-:Y:S04]  /*4150*/  USEL UR10, UR6, UR4, !UP1 ;  /* 0x00000004060a7287 */ /* 0x000fe8000c800000 */
[----:B------:R-:W-:Y:S01]  /*4160*/  UIADD3 UR11, UPT, UPT, -UR10, URZ, URZ ;  /* 0x000000ff0a0b7290 */ /* 0x000fe2000fffe1ff */
[----:B------:R-:W-:Y:S02]  /*4170*/  @!UP0 UMOV UR4, UR9 ;  /* 0x0000000900048c82 */ /* 0x000fe40008000000 */
[----:B------:R-:W-:Y:S02]  /*4180*/  @!UP0 USHF.R.U32.HI UR4, URZ, UR23, UR4 ;  /* 0x00000017ff048299 */ /* 0x000fe40008011604 */
[----:B------:R-:W-:Y:S02]  /*4190*/  UIMAD UR8, UR15, UR11, UR6 ;  /* 0x0000000b0f0872a4 */ /* 0x000fe4000f8e0206 */
[----:B------:R-:W-:Y:S02]  /*41a0*/  @!UP0 USEL UR4, UR5, UR4, !UP1 ;  /* 0x0000000405048287 */ /* 0x000fe4000c800000 */
[----:B------:R-:W-:Y:S02]  /*41b0*/  UISETP.NE.AND UP1, UPT, UR20, URZ, UPT ;  /* 0x000000ff1400728c */ /* 0x000fe4000bf25270 */
[----:B------:R-:W-:Y:S02]  /*41c0*/  @!UP0 UIMAD UR7, UR7, UR8, UR4 ;  /* 0x00000008070782a4 */ /* 0x000fe4000f8e0204 */
[----:B------:R-:W-:Y:S02]  /*41d0*/  @!UP0 UIADD3 UR9, UPT, UPT, UR10, -UR4, URZ ;  /* 0x800000040a098290 */ /* 0x000fe4000fffe0ff */
[----:B------:R-:W-:Y:S02]  /*41e0*/  UIADD3 UR8, UPT, UPT, -UR6, URZ, URZ ;  /* 0x000000ff06087290 */ /* 0x000fe4000fffe1ff */
[----:B------:R-:W-:Y:S02]  /*41f0*/  UIADD3 UR4, UPT, UPT, -UR5, URZ, URZ ;  /* 0x000000ff05047290 */ /* 0x000fe4000fffe1ff */
[----:B------:R-:W-:Y:S03]  /*4200*/  @!UP0 UIMAD UR6, UR9, UR15, UR5 ;  /* 0x0000000f090682a4 */ /* 0x000fe6000f8e0205 */
[----:B------:R-:W-:Y:S01]  /*4210*/  @!UP0 UMOV UR5, UR7 ;  /* 0x0000000700058c82 */ /* 0x000fe20008000000 */
[----:B------:R-:W-:Y:S02]  /*4220*/  UIMAD UR7, UR21, UR4, UR14 ;  /* 0x00000004150772a4 */ /* 0x000fe4000f8e020e */
[----:B------:R-:W-:Y:S02]  /*4230*/  UIMAD UR4, UR42, UR8, UR13 ;  /* 0x000000082a0472a4 */ /* 0x000fe4000f8e020d */
[----:B------:R-:W-:Y:S02]  /*4240*/  UIMAD UR14, UR5, UR21, UR7 ;  /* 0x00000015050e72a4 */ /* 0x000fe4000f8e0207 */
[----:B------:R-:W-:Y:S11]  /*4250*/  UIMAD UR13, UR6, UR42, UR4 ;  /* 0x0000002a060d72a4 */ /* 0x000ff6000f8e0204 */
[----:B------:R-:W-:Y:S01]  /*4260*/  @!UPT UIADD3 URZ, UPT, UPT, URZ, URZ, URZ ;  /* 0x000000fffffff290 */ /* 0x000fe2000fffe0ff */
.L_x_70:
[----:B------:R-:W4:Y:S01]  /*4270*/  @!UP4 LDCU.128 UR8, c[0x0][0xb10] ;  /* 0x00016200ff08c7ac */ /* 0x000f220008000c00 */
[----:B------:R-:W-:Y:S02]  /*4280*/  ISETP.NE.U32.AND P0, PT, RZ, UR38, PT ;  /* 0x00000026ff007c0c */ /* 0x000fe4000bf05070 */
[----:B------:R-:W-:Y:S02]  /*4290*/  SHF.L.U32 R4, R9, 0x1f, RZ ;  /* 0x0000001f09047819 */ /* 0x000fe400000006ff */
[----:B------:R-:W-:Y:S01]  /*42a0*/  ISETP.NE.AND.EX P0, PT, RZ, UR39, PT, P0 ;  /* 0x00000027ff007c0c */ /* 0x000fe2000bf05300 */
[----:B------:R-:W5:Y:S01]  /*42b0*/  @!UP4 LDCU UR5, c[0x0][0xb0c] ;  /* 0x00016180ff05c7ac */ /* 0x000f620008000800 */
[----:B----4-:R-:W-:Y:S07]  /*42c0*/  UIMAD.WIDE.U32 UR6, UR14, UR8, URZ ;  /* 0x000000080e0672a5 */ /* 0x010fee000f8e00ff */
[----:B------:R-:W-:Y:S01]  /*42d0*/  @!UP4 UMOV UR4, UR7 ;  /* 0x000000070004cc82 */ /* 0x000fe20008000000 */
[----:B-----5:R-:W-:Y:S02]  /*42e0*/  @!UP4 UISETP.NE.AND UP0, UPT, UR5, 0x1, UPT ;  /* 0x000000010500c88c */ /* 0x020fe4000bf05270 */
[----:B------:R-:W-:Y:S02]  /*42f0*/  @!UP4 USHF.R.U32.HI UR4, URZ, UR9, UR4 ;  /* 0x00000009ff04c299 */ /* 0x000fe40008011604 */
[----:B------:R-:W-:Y:S02]  /*4300*/  UIMAD.WIDE.U32 UR6, UR13, UR11, URZ ;  /* 0x0000000b0d0672a5 */ /* 0x000fe4000f8e00ff */
[----:B------:R-:W-:Y:S02]  /*4310*/  @!UP4 USEL UR8, UR14, UR4, !UP0 ;  /* 0x000000040e08c287 */ /* 0x000fe4000c000000 */
[----:B------:R-:W-:Y:S03]  /*4320*/  @!UP4 UISETP.NE.AND UP0, UPT, UR10, 0x1, UPT ;  /* 0x000000010a00c88c */ /* 0x000fe6000bf05270 */
[----:B------:R-:W-:Y:S02]  /*4330*/  @!UP4 UMOV UR6, UR7 ;  /* 0x000000070006cc82 */ /* 0x000fe40008000000 */
[----:B------:R-:W4:Y:S02]  /*4340*/  @!UP4 LDCU UR4, c[0x0][0xb20] ;  /* 0x00016400ff04c7ac */ /* 0x000f240008000800 */
[----:B----4-:R-:W-:Y:S04]  /*4350*/  @!UP4 USHF.R.U32.HI UR6, URZ, UR4, UR6 ;  /* 0x00000004ff06c299 */ /* 0x010fe80008011606 */
[----:B------:R-:W-:Y:S04]  /*4360*/  @!UP4 USEL UR6, UR13, UR6, !UP0 ;  /* 0x000000060d06c287 */ /* 0x000fe8000c000000 */
[----:B------:R-:W-:Y:S02]  /*4370*/  @!UP4 UIADD3 UR4, UPT, UPT, -UR8, UR6, URZ ;  /* 0x000000060804c290 */ /* 0x000fe4000fffe1ff */
[----:B------:R-:W-:Y:S02]  /*4380*/  @!UP4 UIADD3 UR6, UPT, UPT, UR8, -UR6, URZ ;  /* 0x800000060806c290 */ /* 0x000fe4000fffe0ff */
[----:B------:R-:W-:Y:S02]  /*4390*/  @!UP4 UIMAD UR14, UR4, UR5, UR14 ;  /* 0x00000005040ec2a4 */ /* 0x000fe4000f8e020e */
[----:B------:R-:W-:Y:S01]  /*43a0*/  @!UP4 UIMAD UR13, UR6, UR10, UR13 ;  /* 0x0000000a060dc2a4 */ /* 0x000fe2000f8e020d */
[----:B------:R-:W-:Y:S11]  /*43b0*/  BRA.U UP1, `(.L_x_71) ;  /* 0x0000000101107547 */ /* 0x000ff6000b800000 */
[----:B---3--:R-:W-:Y:S04]  /*43c0*/  MOV R0, UR50 ;  /* 0x0000003200007c02 */ /* 0x008fe80008000f00 */
[----:B------:R-:W-:Y:S04]  /*43d0*/  SHF.L.U32 R0, R0, 0x1f, RZ ;  /* 0x0000001f00007819 */ /* 0x000fe800000006ff */
[----:B------:R-:W3:Y:S02]  /*43e0*/  SYNCS.PHASECHK.TRANS64.TRYWAIT P1, [UR29+0x88], R0 ;  /* 0x00008800ff0075a7 */ /* 0x000ee4000802111d */
[----:B---3--:R-:W-:Y:S05]  /*43f0*/  @!P1 BRA `(.L_x_72) ;  /* 0x0000009000ac9947 */ /* 0x008fea0003800000 */
.L_x_71:
[----:B------:R-:W-:Y:S05]  /*4400*/  BRA.U !UP5, `(.L_x_73) ;  /* 0x000000010d407547 */ /* 0x000fea000b800000 */
[----:B------:R-:W-:Y:S01]  /*4410*/  UPLOP3.LUT UP2, UPT, UPT, UPT, UP6, 0x80, 0x8 ;  /* 0x000000000008789c */ /* 0x000fe20003f4f060 */
[----:B---3--:R-:W-:Y:S01]  /*4420*/  IMAD.MOV.U32 R0, RZ, RZ, 0x1 ;  /* 0x00000001ff007424 */ /* 0x008fe200078e00ff */
[----:B------:R-:W3:Y:S04]  /*4430*/  LDCU.64 UR8, c[0x0][0x358] ;  /* 0x00006b00ff0877ac */ /* 0x000ee80008000a00 */
[----:B------:R-:W-:Y:S05]  /*4440*/  PLOP3.LUT P1, PT, PT, PT, UP2, 0x80, 0x8 ;  /* 0x000000000008781c */ /* 0x000fea0003f2f028 */
[----:B------:R-:W4:Y:S01]  /*4450*/  @UP2 LDCU.64 UR4, c[0x0][0x888] ;  /* 0x00011100ff0427ac */ /* 0x000f220008000a00 */
[----:B------:R-:W-:Y:S07]  /*4460*/  @UP2 UIMAD UR6, UR36, UR38, URZ ;  /* 0x00000026240622a4 */ /* 0x000fee000f8e02ff */
[----:B------:R-:W-:Y:S01]  /*4470*/  @P1 PRMT R5, R0, 0x7610, R5 ;  /* 0x0000761000051816 */ /* 0x000fe20000000005 */
[----:B----4-:R-:W-:Y:S06]  /*4480*/  @UP2 UIMAD.WIDE UR4, UR6, 0x4, UR4 ;  /* 0x00000004060428a5 */ /* 0x010fec000f8e0204 */
[----:B------:R-:W-:Y:S02]  /*4490*/  IMAD.U32 R2, RZ, RZ, UR4 ;  /* 0x00000004ff027e24 */ /* 0x000fe4000f8e00ff */
[----:B------:R-:W-:Y:S05]  /*44a0*/  IMAD.U32 R3, RZ, RZ, UR5 ;  /* 0x00000005ff037e24 */ /* 0x000fea000f8e00ff */
[----:B---3--:R-:W3:Y:S02]  /*44b0*/  @P1 LDG.E R2, desc[UR8][R2.64] ;  /* 0x0000000802021981 */ /* 0x008ee4000c1e1900 */
[----:B---3--:R-:W-:Y:S01]  /*44c0*/  @P1 R2UR UR44, R2 ;  /* 0x00000000022c12ca */ /* 0x008fe200000e0000 */
[----:B------:R-:W-:Y:S05]  /*44d0*/  IMAD.MOV.U32 R2, RZ, RZ, 0x1 ;  /* 0x00000001ff027424 */ /* 0x000fea00078e00ff */
[----:B------:R-:W-:Y:S05]  /*44e0*/  @!P1 PRMT R5, R2, 0x7610, R5 ;  /* 0x0000761002059816 */ /* 0x000fea0000000005 */
[----:B------:R4:W-:Y:S03]  /*44f0*/  STL.S16 [R1+0xf0], R5 ;  /* 0x0000f00501007387 */ /* 0x0009e60000100600 */
[----:B------:R-:W3:Y:S02]  /*4500*/  @!UP2 LDCU UR44, c[0x0][0x880] ;  /* 0x00011000ff2ca7ac */ /* 0x000ee40008000800 */
.L_x_73:
[----:B---3--:R-:W-:Y:S01]  /*4510*/  @!P0 ISETP.EQ.AND P2, PT, RZ, UR44, PT ;  /* 0x0000002cff008c0c */ /* 0x008fe2000bf42270 */
[----:B------:R-:W-:Y:S01]  /*4520*/  @!UPT UIADD3 URZ, UPT, UPT, URZ, URZ, URZ ;  /* 0x000000fffffff290 */ /* 0x000fe2000fffe0ff */
[----:B------:R-:W-:Y:S11]  /*4530*/  @!P0 BRA `(.L_x_74) ;  /* 0x00000000001c8947 */ /* 0x000ff60003800000 */
[----:B------:R-:W-:Y:S01]  /*4540*/  PLOP3.LUT P2, PT, PT, PT, UP2, 0x80, 0x8 ;  /* 0x000000000008781c */ /* 0x000fe20003f4f028 */
[----:B------:R-:W3:Y:S03]  /*4550*/  LDL R0, [R1+0xf0] ;  /* 0x0000f00001007983 */ /* 0x000ee60000100800 */
[----:B------:R-:W-:Y:S02]  /*4560*/  PLOP3.LUT P2, PT, P2, PT, PT, 0x8, 0x80 ;  /* 0x000000000080781c */ /* 0x000fe4000174e170 */
[----:B---3--:R-:W-:Y:S11]  /*4570*/  LOP3.LUT P0, RZ, R0, 0xff, RZ, 0xc0, !PT ;  /* 0x000000ff00ff7812 */ /* 0x008ff6000780c0ff */
[----:B------:R-:W-:Y:S02]  /*4580*/  @!UPT UIADD3 URZ, UPT, UPT, URZ, URZ, URZ ;  /* 0x000000fffffff290 */ /* 0x000fe4000fffe0ff */
[----:B------:R-:W-:Y:S11]  /*4590*/  @P0 ISETP.EQ.AND P2, PT, RZ, UR44, PT ;  /* 0x0000002cff000c0c */ /* 0x000ff6000bf42270 */
[----:B------:R-:W-:Y:S02]  /*45a0*/  @!UPT UIADD3 URZ, UPT, UPT, URZ, URZ, URZ ;  /* 0x000000fffffff290 */ /* 0x000fe4000fffe0ff */
.L_x_74:
[----:B------:R-:W3:Y:S01]  /*45b0*/  SYNCS.PHASECHK.TRANS64.TRYWAIT P0, [UR29+0x78], R4 ;  /* 0x00007804ff0075a7 */ /* 0x000ee2000800111d */
[----:B------:R-:W-:Y:S02]  /*45c0*/  ELECT P1, URZ, PT ;  /* 0x0000000000ff782f */ /* 0x000fe40003820000 */
[----:B------:R-:W-:Y:S01]  /*45d0*/  IADD3 R0, PT, PT, R8, 0x1, RZ ;  /* 0x0000000108007810 */ /* 0x000fe20007ffe0ff */
[----:B---3--:R-:W-:Y:S10]  /*45e0*/  @!P0 BRA `(.L_x_75) ;  /* 0x0000009000488947 */ /* 0x008ff40003800000 */
.L_x_137:
[----:B----4-:R-:W4:Y:S01]  /*45f0*/  LDL R5, [R1+0x108] ;  /* 0x0001080001057983 */ /* 0x010f220000100800 */
[----:B------:R-:W-:Y:S01]  /*4600*/  PLOP3.LUT P1, PT, P2, P1, PT, 0xf2, 0x2f ;  /* 0x00000000002f781c */ /* 0x000fe20001723e72 */
[----:B------:R-:W-:Y:S01]  /*4610*/  UMOV UR6, 0x0 ;  /* 0x0000000000067882 */ /* 0x000fe20000000000 */
[----:B------:R-:W-:Y:S01]  /*4620*/  UMOV UR7, 0x10000000 ;  /* 0x1000000000077882 */ /* 0x000fe20000000000 */
[----:B------:R-:W5:Y:S01]  /*4630*/  LDL R3, [R1+0x10c] ;  /* 0x00010c0001037983 */ /* 0x000f620000100800 */
[----:B------:R-:W-:Y:S01]  /*4640*/  UMOV UR20, UR36 ;  /* 0x0000002400147c82 */ /* 0x000fe20008000000 */
[----:B------:R-:W-:Y:S01]  /*4650*/  UMOV UR28, UR36 ;  /* 0x00000024001c7c82 */ /* 0x000fe20008000000 */
[----:B------:R-:W-:Y:S01]  /*4660*/  UMOV UR12, UR36 ;  /* 0x00000024000c7c82 */ /* 0x000fe20008000000 */
[C---:B------:R-:W-:Y:S02]  /*4670*/  ISETP.NE.AND P0, PT, R0.reuse, 0x2, PT ;  /* 0x000000020000780c */ /* 0x040fe40003f05270 */
[----:B------:R-:W-:Y:S02]  /*4680*/  LOP3.LUT R9, R9, 0x1, RZ, 0x3c, !PT ;  /* 0x0000000109097812 */ /* 0x000fe400078e3cff */
[----:B---3--:R-:W-:Y:S02]  /*4690*/  SEL R2, RZ, 0x1, P0 ;  /* 0x00000001ff027807 */ /* 0x008fe40000000000 */
[----:B------:R-:W-:Y:S01]  /*46a0*/  VOTEU.ALL UP0, P1 ;  /* 0x0000000000ff7886 */ /* 0x000fe20000800000 */
[----:B------:R-:W-:Y:S02]  /*46b0*/  SEL R8, R0, RZ, P0 ;  /* 0x000000ff00087207 */ /* 0x000fe40000000000 */
[----:B------:R-:W-:Y:S02]  /*46c0*/  LOP3.LUT R10, R10, R2, RZ, 0x3c, !PT ;  /* 0x000000020a0a7212 */ /* 0x000fe400078e3cff */
[----:B-1----:R-:W-:Y:S02]  /*46d0*/  @!UP0 UIADD3 UR4, UP1, UPT, UR52, 0x580, URZ ;  /* 0x0000058034048890 */ /* 0x002fe4000ff3e0ff */
[----:B------:R-:W-:Y:S02]  /*46e0*/  @!UP0 USHF.L.U32 UR35, UR46, 0x7, URZ ;  /* 0x000000072e238899 */ /* 0x000fe400080006ff */
[----:B------:R-:W-:Y:S02]  /*46f0*/  @!UP0 UIADD3.X UR5, UPT, UPT, URZ, UR53, URZ, UP1, !UPT ;  /* 0x00000035ff058290 */ /* 0x000fe40008ffe4ff */
[----:B------:R-:W-:Y:S02]  /*4700*/  @!UP0 UIMAD UR34, UR47, 0xf0, URZ ;  /* 0x000000f02f2288a4 */ /* 0x000fe4000f8e02ff */
[----:B------:R-:W-:Y:S02]  /*4710*/  @!UP0 UIADD3 UR32, UPT, UPT, UR29, 0x180, URZ ;  /* 0x000001801d208890 */ /* 0x000fe4000fffe0ff */
[----:B------:R-:W-:Y:S01]  /*4720*/  @!UP0 UIADD3 UR33, UPT, UPT, UR29, 0x70, URZ ;  /* 0x000000701d218890 */ /* 0x000fe2000fffe0ff */
[----:B------:R-:W-:Y:S01]  /*4730*/  VOTEU.ALL UP1, P1 ;  /* 0x0000000000ff7886 */ /* 0x000fe20000820000 */
[----:B------:R-:W-:Y:S02]  /*4740*/  @!UP0 UIADD3 UR16, UPT, UPT, UR29, 0x980, URZ ;  /* 0x000009801d108890 */ /* 0x000fe4000fffe0ff */
[----:B------:R-:W-:Y:S03]  /*4750*/  @!UP0 UIADD3 UR18, UPT, UPT, UR34, 0x10, URZ ;  /* 0x0000001022128890 */ /* 0x000fe6000fffe0ff */
[----:B------:R-:W-:Y:S01]  /*4760*/  UMOV UR17, UR33 ;  /* 0x0000002100117c82 */ /* 0x000fe20008000000 */
[----:B------:R-:W-:Y:S01]  /*4770*/  UMOV UR19, UR35 ;  /* 0x0000002300137c82 */ /* 0x000fe20008000000 */
[----:B------:R1:W-:Y:S01]  /*4780*/  @!UP1 UTMALDG.3D [UR32], [UR4], desc[UR6] ;  /* 0x00000620040095b4 */ /* 0x0003e20008011000 */
[----:B------:R-:W-:Y:S01]  /*4790*/  VOTEU.ALL UP1, P1 ;  /* 0x0000000000ff7886 */ /* 0x000fe20000820000 */
[----:B------:R-:W-:Y:S02]  /*47a0*/  @!UP0 UIADD3 UR24, UPT, UPT, UR29, 0x1180, URZ ;  /* 0x000011801d188890 */ /* 0x000fe4000fffe0ff */
[----:B------:R-:W-:Y:S01]  /*47b0*/  @!UP0 UIADD3 UR26, UPT, UPT, UR34, 0x20, URZ ;  /* 0x00000020221a8890 */ /* 0x000fe2000fffe0ff */
        /* <DEDUP_REMOVED lines=9> */
[----:B------:R-:W-:Y:S05]  /*4850*/  VOTEU.ALL UP1, P1 ;  /* 0x0000000000ff7886 */ /* 0x000fea0000820000 */
[----:B------:R2:W-:Y:S01]  /*4860*/  @!UP1 UTMALDG.3D [UR8], [UR4], desc[UR6] ;  /* 0x00000608040095b4 */ /* 0x0005e20008011000 */
[----:B------:R-:W-:Y:S01]  /*4870*/  VOTEU.ALL UP1, P1 ;  /* 0x0000000000ff7886 */ /* 0x000fe20000820000 */
[----:B-1----:R-:W-:Y:S01]  /*4880*/  UMOV UR36, UR30 ;  /* 0x0000001e00247c82 */ /* 0x002fe20008000000 */
[----:B---3--:R-:W-:Y:S02]  /*4890*/  @!UP0 UIADD3 UR16, UPT, UPT, UR29, 0x2180, URZ ;  /* 0x000021801d108890 */ /* 0x008fe4000fffe0ff */
[----:B------:R-:W-:Y:S02]  /*48a0*/  @!UP0 UIADD3 UR18, UPT, UPT, UR34, 0x40, URZ ;  /* 0x0000004022128890 */ /* 0x000fe4000fffe0ff */
[----:B--2---:R-:W-:Y:S02]  /*48b0*/  @!UP0 UIADD3 UR24, UPT, UPT, UR29, 0x2980, URZ ;  /* 0x000029801d188890 */ /* 0x004fe4000fffe0ff */
[----:B------:R-:W-:Y:S05]  /*48c0*/  @!UP0 UIADD3 UR26, UPT, UPT, UR34, 0x50, URZ ;  /* 0x00000050221a8890 */ /* 0x000fea000fffe0ff */
[----:B------:R1:W-:Y:S01]  /*48d0*/  @!UP1 UTMALDG.3D [UR16], [UR4], desc[UR6] ;  /* 0x00000610040095b4 */ /* 0x0003e20008011000 */
[----:B------:R-:W-:Y:S01]  /*48e0*/  VOTEU.ALL UP1, P1 ;  /* 0x0000000000ff7886 */ /* 0x000fe20000820000 */
[----:B------:R-:W-:Y:S02]  /*48f0*/  @!UP0 UIADD3 UR8, UPT, UPT, UR29, 0x3180, URZ ;  /* 0x000031801d088890 */ /* 0x000fe4000fffe0ff */
[----:B------:R-:W-:Y:S02]  /*4900*/  @!UP0 UIADD3 UR10, UPT, UPT, UR34, 0x60, URZ ;  /* 0x00000060220a8890 */ /* 0x000fe4000fffe0ff */
[----:B------:R2:W-:Y:S01]  /*4910*/  @!UP1 UTMALDG.3D [UR24], [UR4], desc[UR6] ;  /* 0x00000618040095b4 */ /* 0x0005e20008011000 */
[----:B------:R-:W-:Y:S06]  /*4920*/  VOTEU.ALL UP1, P1 ;  /* 0x0000000000ff7886 */ /* 0x000fec0000820000 */
[----:B------:R3:W-:Y:S01]  /*4930*/  @!UP1 UTMALDG.3D [UR8], [UR4], desc[UR6] ;  /* 0x00000608040095b4 */ /* 0x0007e20008011000 */
[----:B------:R-:W-:Y:S01]  /*4940*/  VOTEU.ALL UP1, P1 ;  /* 0x0000000000ff7886 */ /* 0x000fe20000820000 */
[----:B-1----:R-:W-:Y:S02]  /*4950*/  @!UP0 UIADD3 UR16, UPT, UPT, UR29, 0x3980, URZ ;  /* 0x000039801d108890 */ /* 0x002fe4000fffe0ff */
[----:B------:R-:W-:Y:S02]  /*4960*/  @!UP0 UIADD3 UR18, UPT, UPT, UR34, 0x70, URZ ;  /* 0x0000007022128890 */ /* 0x000fe4000fffe0ff */
[----:B--2---:R-:W-:Y:S02]  /*4970*/  @!UP0 UIADD3 UR24, UPT, UPT, UR29, 0x4180, URZ ;  /* 0x000041801d188890 */ /* 0x004fe4000fffe0ff */
[----:B------:R-:W-:Y:S05]  /*4980*/  @!UP0 UIADD3 UR26, UPT, UPT, UR34, 0x80, URZ ;  /* 0x00000080221a8890 */ /* 0x000fea000fffe0ff */
[----:B------:R1:W-:Y:S01]  /*4990*/  @!UP1 UTMALDG.3D [UR16], [UR4], desc[UR6] ;  /* 0x00000610040095b4 */ /* 0x0003e20008011000 */
[----:B------:R-:W-:Y:S01]  /*49a0*/  VOTEU.ALL UP1, P1 ;  /* 0x0000000000ff7886 */ /* 0x000fe20000820000 */
[----:B---3--:R-:W-:Y:S02]  /*49b0*/  @!UP0 UIADD3 UR8, UPT, UPT, UR29, 0x4980, URZ ;  /* 0x000049801d088890 */ /* 0x008fe4000fffe0ff */
        /* <DEDUP_REMOVED lines=13> */
[----:B------:R-:W-:Y:S01]  /*4a90*/  @!UP1 UTMALDG.3D [UR24], [UR4], desc[UR6] ;  /* 0x00000618040095b4 */ /* 0x000fe20008011000 */
[----:B------:R-:W-:Y:S06]  /*4aa0*/  VOTEU.ALL UP1, P1 ;  /* 0x0000000000ff7886 */ /* 0x000fec0000820000 */
[----:B------:R2:W-:Y:S01]  /*4ab0*/  @!UP1 UTMALDG.3D [UR8], [UR4], desc[UR6] ;  /* 0x00000608040095b4 */ /* 0x0005e20008011000 */
[----:B------:R-:W-:Y:S02]  /*4ac0*/  UPLOP3.LUT UP1, UPT, UPT, UPT, UPT, 0x80, 0x8 ;  /* 0x000000000008789c */ /* 0x000fe40003f2f070 */
[----:B-1----:R-:W-:Y:S02]  /*4ad0*/  @!UP0 UIADD3 UR16, UPT, UPT, UR29, 0x6980, URZ ;  /* 0x000069801d108890 */ /* 0x002fe4000fffe0ff */
[----:B------:R-:W-:Y:S02]  /*4ae0*/  @!UP0 UIADD3 UR18, UPT, UPT, UR34, 0xd0, URZ ;  /* 0x000000d022128890 */ /* 0x000fe4000fffe0ff */
[----:B--2---:R-:W-:Y:S02]  /*4af0*/  @!UP0 UIADD3 UR8, UPT, UPT, UR29, 0x7180, URZ ;  /* 0x000071801d088890 */ /* 0x004fe4000fffe0ff */
[----:B------:R-:W-:Y:S01]  /*4b00*/  @!UP0 UIADD3 UR10, UPT, UPT, UR34, 0xe0, URZ ;  /* 0x000000e0220a8890 */ /* 0x000fe2000fffe0ff */
[----:B------:R-:W-:Y:S05]  /*4b10*/  VOTEU.ALL UP0, P1 ;  /* 0x0000000000ff7886 */ /* 0x000fea0000800000 */
[----:B------:R3:W-:Y:S01]  /*4b20*/  @!UP0 UTMALDG.3D [UR16], [UR4], desc[UR6] ;  /* 0x00000610040085b4 */ /* 0x0007e20008011000 */
[----:B------:R-:W-:Y:S05]  /*4b30*/  VOTEU.ALL UP0, P1 ;  /* 0x0000000000ff7886 */ /* 0x000fea0000800000 */
[----:B------:R3:W-:Y:S01]  /*4b40*/  @!UP0 UTMALDG.3D [UR8], [UR4], desc[UR6] ;  /* 0x00000608040085b4 */ /* 0x0007e20008011000 */
[----:B------:R3:W-:Y:S01]  /*4b50*/  @!P1 SYNCS.ARRIVE.TRANS64.RED.A0TR RZ, [UR29+0x70], R11 ;  /* 0x0000700bffff99a7 */ /* 0x0007e2000830041d */
[----:B------:R-:W-:Y:S01]  /*4b60*/  SYNCS.ARRIVE.TRANS64.RED.A1T0 RZ, [UR49], RZ ;  /* 0x000000ffffff79a7 */ /* 0x000fe20008100431 */
[----:B-----5:R-:W-:Y:S02]  /*4b70*/  R2UR UR54, R3 ;  /* 0x00000000033672ca */ /* 0x020fe400000e0000 */
[----:B----4-:R-:W-:Y:S11]  /*4b80*/  R2UR UR55, R5 ;  /* 0x00000000053772ca */ /* 0x010ff600000e0000 */
[----:B------:R-:W-:Y:S02]  /*4b90*/  UIADD3 UR46, UPT, UPT, UR14, UR54, URZ ;  /* 0x000000360e2e7290 */ /* 0x000fe4000fffe0ff */
[----:B------:R-:W-:Y:S01]  /*4ba0*/  UIADD3 UR47, UPT, UPT, UR13, UR55, URZ ;  /* 0x000000370d2f7290 */ /* 0x000fe2000fffe0ff */
[----:B---3--:R-:W-:Y:S11]  /*4bb0*/  BRA.U UP3, `(.L_x_76) ;  /* 0xfffffff103707547 */ /* 0x008ff6000b83ffff */
[----:B------:R-:W-:Y:S07]  /*4bc0*/  MOV R2, UR29 ;  /* 0x0000001d00027c02 */ /* 0x000fee0008000f00 */
.L_x_77:
[----:B-1----:R-:W-:-:S04]  /*4bd0*/  SHF.L.U32 R0, R9, 0x1f, RZ ;  /* 0x0000001f09007819 */ /* 0x002fc800000006ff */
[----:B------:R1:W2:Y:S03]  /*4be0*/  SYNCS.PHASECHK.TRANS64.TRYWAIT P0, [R2+URZ+0x78], R0 ;  /* 0x00007800020075a7 */ /* 0x0002a600080011ff */
[----:B--2---:R-:W-:Y:S05]  /*4bf0*/  @!P0 NANOSLEEP.SYNCS 0x989680 ;  /* 0x009896800000895d */ /* 0x004fea0003900000 */
[----:B------:R-:W2:Y:S02]  /*4c00*/  @!P0 SYNCS.PHASECHK.TRANS64 P0, [R2+URZ+0x78], R0 ;  /* 0x00007800020085a7 */ /* 0x000ea400080010ff */
[----:B--2---:R-:W-:Y:S05]  /*4c10*/  @P0 EXIT ;  /* 0x000000000000094d */ /* 0x004fea0003800000 */
[----:B------:R-:W-:Y:S05]  /*4c20*/  BRA `(.L_x_77) ;  /* 0xfffffffc00e87947 */ /* 0x000fea000383ffff */
.L_x_68:
[----:B------:R-:W-:-:S06]  /*4c30*/  UISETP.GE.AND UP0, UPT, UR22, 0x4, UPT ;  /* 0x000000041600788c */ /* 0x000fcc000bf06270 */
[----:B------:R-:W-:-:S13]  /*4c40*/  PLOP3.LUT P0, PT, PT, PT, UP0, 0x80, 0x8 ;  /* 0x000000000008781c */ /* 0x000fda0003f0f008 */
[----:B--2---:R-:W-:Y:S05]  /*4c50*/  @!P0 EXIT ;  /* 0x000000000000894d */ /* 0x004fea0003800000 */
[----:B------:R-:W-:Y:S06]  /*4c60*/  BAR.SYNC.DEFER_BLOCKING 0x6, 0xa0 ;  /* 0x0182800000007b1d */ /* 0x000fec0000010000 */
[----:B------:R-:W2:Y:S01]  /*4c70*/  LDCU.64 UR8, c[0x0][0x888] ;  /* 0x00011100ff0877ac */ /* 0x000ea20008000a00 */
[----:B------:R-:W-:Y:S01]  /*4c80*/  UMOV UR4, 0x400 ;  /* 0x0000040000047882 */ /* 0x000fe20000000000 */
[----:B------:R-:W3:Y:S01]  /*4c90*/  LDCU.64 UR6, c[0x0][0x890] ;  /* 0x00011200ff0677ac */ /* 0x000ee20008000a00 */
[----:B------:R-:W-:Y:S01]  /*4ca0*/  ULEA UR4, UR5, UR4, 0x18 ;  /* 0x0000000405047291 */ /* 0x000fe2000f8ec0ff */
[----:B------:R-:W4:Y:S02]  /*4cb0*/  LDCU UR41, c[0x0][0xb0c] ;  /* 0x00016180ff2977ac */ /* 0x000f240008000800 */
[----:B------:R-:W-:Y:S01]  /*4cc0*/  UMOV UR5, URZ ;  /* 0x000000ff00057c82 */ /* 0x000fe20008000000 */
[----:B------:R-:W4:Y:S01]  /*4cd0*/  LDCU UR40, c[0x0][0xb30] ;  /* 0x00016600ff2877ac */ /* 0x000f220008000800 */
[----:B-1----:R-:W-:-:S04]  /*4ce0*/  MOV R2, UR5 ;  /* 0x0000000500027c02 */ /* 0x002fc80008000f00 */
[----:B------:R-:W1:Y:S01]  /*4cf0*/  LDS R22, [UR4+0x120] ;  /* 0x00012004ff167984 */ /* 0x000e620008000800 */
[----:B--2---:R-:W-:Y:S01]  /*4d00*/  IMAD.U32 R0, RZ, RZ, UR8 ;  /* 0x00000008ff007e24 */ /* 0x004fe2000f8e00ff */
[----:B------:R-:W-:Y:S01]  /*4d10*/  UMOV UR4, URZ ;  /* 0x000000ff00047c82 */ /* 0x000fe20008000000 */
[----:B------:R-:W-:Y:S01]  /*4d20*/  IMAD.U32 R4, RZ, RZ, UR9 ;  /* 0x00000009ff047e24 */ /* 0x000fe2000f8e00ff */
[----:B------:R-:W2:Y:S01]  /*4d30*/  LDCU.64 UR8, c[0x0][0x8b0] ;  /* 0x00011600ff0877ac */ /* 0x000ea20008000a00 */
[----:B---3--:R-:W-:Y:S01]  /*4d40*/  IMAD.U32 R5, RZ, RZ, UR6 ;  /* 0x00000006ff057e24 */ /* 0x008fe2000f8e00ff */
[----:B------:R3:W-:Y:S01]  /*4d50*/  STL [R1+0x11c], R0 ;  /* 0x00011c0001007387 */ /* 0x0007e20000100800 */
[----:B------:R-:W1:Y:S03]  /*4d60*/  LDCU.64 UR42, c[0x0][0xb28] ;  /* 0x00016500ff2a77ac */ /* 0x000e660008000a00 */
[----:B------:R5:W-:Y:S01]  /*4d70*/  STL [R1+0x118], R4 ;  /* 0x0001180401007387 */ /* 0x000be20000100800 */
[----:B------:R-:W-:Y:S01]  /*4d80*/  UMOV UR45, URZ ;  /* 0x000000ff002d7c82 */ /* 0x000fe20008000000 */
[----:B------:R-:W-:-:S02]  /*4d90*/  UMOV UR17, URZ ;  /* 0x000000ff00117c82 */ /* 0x000fc40008000000 */
[----:B------:R2:W-:Y:S01]  /*4da0*/  STL [R1+0x114], R5 ;  /* 0x0001140501007387 */ /* 0x0005e20000100800 */
[----:B---3--:R-:W-:Y:S02]  /*4db0*/  SHF.L.U32 R0, R6, 0x10, RZ ;  /* 0x0000001006007819 */ /* 0x008fe400000006ff */
[----:B-----5:R-:W-:Y:S01]  /*4dc0*/  MOV R4, UR7 ;  /* 0x0000000700047c02 */ /* 0x020fe20008000f00 */
[----:B------:R-:W3:Y:S01]  /*4dd0*/  LDCU.64 UR6, c[0x0][0x8a8] ;  /* 0x00011500ff0677ac */ /* 0x000ee20008000a00 */
[----:B------:R-:W-:Y:S01]  /*4de0*/  LOP3.LUT R0, R0, 0x600000, RZ, 0xc0, !PT ;  /* 0x0060000000007812 */ /* 0x000fe200078ec0ff */
[----:B--2---:R-:W-:Y:S02]  /*4df0*/  IMAD.U32 R5, RZ, RZ, UR8 ;  /* 0x00000008ff057e24 */ /* 0x004fe4000f8e00ff */
[----:B------:R2:W-:Y:S02]  /*4e00*/  STL [R1+0x140], R4 ;  /* 0x0001400401007387 */ /* 0x0005e40000100800 */
[----:B-1----:R-:W-:-:S02]  /*4e10*/  IMAD.IADD R22, R22, 0x1, R0 ;  /* 0x0000000116167824 */ /* 0x002fc400078e0200 */
[----:B------:R3:W-:Y:S01]  /*4e20*/  STL [R1+0x120], R5 ;  /* 0x0001200501007387 */ /* 0x0007e20000100800 */
[----:B--2---:R-:W-:Y:S01]  /*4e30*/  MOV R4, UR9 ;  /* 0x0000000900047c02 */ /* 0x004fe20008000f00 */
[----:B------:R-:W1:Y:S01]  /*4e40*/  LDCU.128 UR8, c[0x0][0xb10] ;  /* 0x00016200ff0877ac */ /* 0x000e620008000c00 */
[----:B---3--:R-:W-:-:S03]  /*4e50*/  IMAD.U32 R5, RZ, RZ, UR6 ;  /* 0x00000006ff057e24 */ /* 0x008fc6000f8e00ff */
[----:B------:R2:W-:Y:S04]  /*4e60*/  STL [R1+0x13c], R4 ;  /* 0x00013c0401007387 */ /* 0x0005e80000100800 */
[----:B------:R-:W-:Y:S01]  /*4e70*/  STL [R1+0x138], R5 ;  /* 0x0001380501007387 */ /* 0x000fe20000100800 */
[----:B-1----:R-:W-:Y:S02]  /*4e80*/  MOV R0, UR8 ;  /* 0x0000000800007c02 */ /* 0x002fe40008000f00 */
[----:B------:R-:W-:Y:S02]  /*4e90*/  MOV R248, UR10 ;  /* 0x0000000a00f87c02 */ /* 0x000fe40008000f00 */
[----:B--2---:R-:W-:-:S05]  /*4ea0*/  MOV R4, UR7 ;  /* 0x0000000700047c02 */ /* 0x004fca0008000f00 */
[----:B------:R1:W-:Y:S04]  /*4eb0*/  STL [R1+0x134], R4 ;  /* 0x0001340401007387 */ /* 0x0003e80000100800 */
[----:B------:R2:W-:Y:S01]  /*4ec0*/  STL [R1+0x130], R0 ;  /* 0x0001300001007387 */ /* 0x0005e20000100800 */
[----:B-1----:R-:W-:Y:S02]  /*4ed0*/  IMAD.U32 R4, RZ, RZ, UR9 ;  /* 0x00000009ff047e24 */ /* 0x002fe4000f8e00ff */
[----:B--2---:R-:W-:-:S03]  /*4ee0*/  IMAD.U32 R0, RZ, RZ, UR11 ;  /* 0x0000000bff007e24 */ /* 0x004fc6000f8e00ff */
[----:B------:R-:W-:Y:S04]  /*4ef0*/  STL [R1+0x12c], R4 ;  /* 0x00012c0401007387 */ /* 0x000fe80000100800 */
[----:B------:R1:W-:Y:S02]  /*4f00*/  STL [R1+0x128], R0 ;  /* 0x0001280001007387 */ /* 0x0003e40000100800 */
[----:B-1----:R-:W-:-:S05]  /*4f10*/  MOV R0, UR4 ;  /* 0x0000000400007c02 */ /* 0x002fca0008000f00 */
[----:B------:R1:W-:Y:S04]  /*4f20*/  STL [R1+0x100], R0 ;  /* 0x0001000001007387 */ /* 0x0003e80000100800 */
[----:B------:R1:W-:Y:S04]  /*4f30*/  STL [R1+0xfc], R2 ;  /* 0x0000fc0201007387 */ /* 0x0003e80000100800 */
[----:B----4-:R1:W-:Y:S02]  /*4f40*/  STL [R1+0xf4], R0 ;  /* 0x0000f40001007387 */ /* 0x0103e40000100800 */
.L_x_104:
[----:B------:R-:W2:Y:S01]  /*4f50*/  S2UR UR20, SR_CgaCtaId ;  /* 0x00000000001479c3 */ /* 0x000ea20000008800 */
[----:B-1-3--:R-:W3:Y:S01]  /*4f60*/  LDL R0, [R1+0xfc] ;  /* 0x0000fc0001007983 */ /* 0x00aee20000100800 */
[----:B------:R-:W-:Y:S01]  /*4f70*/  UMOV UR4, 0x400 ;  /* 0x0000040000047882 */ /* 0x000fe20000000000 */
[----:B---3--:R-:W-:Y:S01]  /*4f80*/  R2UR UR5, R0 ;  /* 0x00000000000572ca */ /* 0x008fe200000e0000 */
[----:B--2---:R-:W-:Y:S04]  /*4f90*/  ULEA UR16, UR20, UR4, 0x18 ;  /* 0x0000000414107291 */ /* 0x004fe8000f8ec0ff */
[----:B------:R-:W-:Y:S08]  /*4fa0*/  ULEA UR4, UR17, UR16, 0x3 ;  /* 0x0000001011047291 */ /* 0x000ff0000f8e18ff */
[----:B------:R-:W-:Y:S05]  /*4fb0*/  IMAD.U32 R0, RZ, RZ, UR5 ;  /* 0x00000005ff007e24 */ /* 0x000fea000f8e00ff */
[----:B------:R-:W-:Y:S04]  /*4fc0*/  SHF.L.U32 R0, R0, 0x1f, RZ ;  /* 0x0000001f00007819 */ /* 0x000fe800000006ff */
[----:B------:R-:W1:Y:S02]  /*4fd0*/  SYNCS.PHASECHK.TRANS64.TRYWAIT P0, [UR4+0x90], R0 ;  /* 0x00009000ff0075a7 */ /* 0x000e640008001104 */
[----:B-1---5:R-:W-:Y:S05]  /*4fe0*/  @!P0 BRA `(.L_x_78) ;  /* 0x0000008400e08947 */ /* 0x022fea0003800000 */
.L_x_139:
[----:B------:R-:W-:Y:S02]  /*4ff0*/  ULEA UR5, UR17, UR16, 0x4 ;  /* 0x0000001011057291 */ /* 0x000fe4000f8e20ff */
[----:B------:R-:W-:Y:S01]  /*5000*/  UIADD3 UR4, UPT, UPT, UR4, 0xa0, URZ ;  /* 0x000000a004047890 */ /* 0x000fe2000fffe0ff */
[----:B------:R-:W2:Y:S03]  /*5010*/  LDCU UR10, c[0x0][0xb24] ;  /* 0x00016480ff0a77ac */ /* 0x000ea60008000800 */
[----:B------:R-:W-:Y:S03]  /*5020*/  UPRMT UR4, URZ, 0x654, UR4 ;  /* 0x00000654ff047896 */ /* 0x000fe60008000004 */
[----:B------:R-:W3:Y:S01]  /*5030*/  LDS.128 R4, [UR5+0x100] ;  /* 0x00010005ff047984 */ /* 0x000ee20008000c00 */
[----:B------:R-:W-:Y:S01]  /*5040*/  @!PT LDS RZ, [RZ] ;  /* 0x00000000fffff984 */ /* 0x000fe20000000800 */
[----:B------:R-:W-:Y:S01]  /*5050*/  @!PT LDS RZ, [RZ] ;  /* 0x00000000fffff984 */ /* 0x000fe20000000800 */
[----:B------:R-:W-:Y:S01]  /*5060*/  @!PT LDS RZ, [RZ] ;  /* 0x00000000fffff984 */ /* 0x000fe20000000800 */
[----:B------:R-:W-:Y:S01]  /*5070*/  @!PT LDS RZ, [RZ] ;  /* 0x00000000fffff984 */ /* 0x000fe20000000800 */
[----:B------:R4:W-:Y:S07]  /*5080*/  MEMBAR.ALL.CTA ;  /* 0x0000000000007992 */ /* 0x0009ee0000008000 */
[----:B----4-:R-:W4:Y:S02]  /*5090*/  FENCE.VIEW.ASYNC.S ;  /* 0x00000000000073c6 */ /* 0x010f240000000000 */
[----:B----4-:R-:W-:Y:S01]  /*50a0*/  SYNCS.ARRIVE.TRANS64.RED.A1T0 RZ, [UR4], RZ ;  /* 0x000000ffffff79a7 */ /* 0x010fe20008100404 */
[----:B---3--:R-:W-:Y:S11]  /*50b0*/  LOP3.LUT P0, RZ, R6, 0x1, RZ, 0xc0, !PT ;  /* 0x0000000106ff7812 */ /* 0x008ff6000780c0ff */
[----:B------:R-:W-:Y:S02]  /*50c0*/  @!UPT UIADD3 URZ, UPT, UPT, URZ, URZ, URZ ;  /* 0x000000fffffff290 */ /* 0x000fe4000fffe0ff */
[----:B------:R-:W-:Y:S01]  /*50d0*/  VOTEU.ANY UP0, P0 ;  /* 0x0000000000ff7886 */ /* 0x000fe20000000100 */
[----:B------:R-:W-:Y:S01]  /*50e0*/  PLOP3.LUT P3, PT, PT, PT, UP0, 0x80, 0x8 ;  /* 0x000000000008781c */ /* 0x000fe20003f6f008 */
[----:B------:R-:W-:Y:S01]  /*50f0*/  UP2UR UR5, UPR, URZ, 0x1 ;  /* 0x00000001ff057883 */ /* 0x000fe20008000000 */
[----:B------:R-:W-:Y:S02]  /*5100*/  PLOP3.LUT P1, PT, PT, PT, UP0, 0x80, 0x8 ;  /* 0x000000000008781c */ /* 0x000fe40003f2f008 */
[----:B------:R-:W-:Y:S02]  /*5110*/  PLOP3.LUT P2, PT, PT, PT, UP0, 0x80, 0x8 ;  /* 0x000000000008781c */ /* 0x000fe40003f4f008 */
[----:B------:R-:W-:Y:S01]  /*5120*/  PLOP3.LUT P0, PT, PT, PT, UP0, 0x80, 0x8 ;  /* 0x000000000008781c */ /* 0x000fe20003f0f008 */
[----:B------:R-:W-:Y:S01]  /*5130*/  IMAD.U32 R9, RZ, RZ, UR5 ;  /* 0x00000005ff097e24 */ /* 0x000fe2000f8e00ff */
[----:B--2---:R-:W-:Y:S04]  /*5140*/  UISETP.GE.AND UP0, UPT, UR10, 0x1, UPT ;  /* 0x000000010a00788c */ /* 0x004fe8000bf06270 */
[----:B------:R2:W-:Y:S01]  /*5150*/  STL [R1+0xf8], R9 ;  /* 0x0000f80901007387 */ /* 0x0005e20000100800 */
[----:B-1----:R-:W-:Y:S02]  /*5160*/  @P3 MOV R2, R4 ;  /* 0x0000000400023202 */ /* 0x002fe40000000f00 */
[----:B------:R-:W-:Y:S02]  /*5170*/  @P1 LOP3.LUT R0, R5, 0xffff, RZ, 0xc0, !PT ;  /* 0x0000ffff05001812 */ /* 0x000fe400078ec0ff */
[----:B------:R-:W-:Y:S02]  /*5180*/  @P2 R2UR UR39, R2 ;  /* 0x00000000022722ca */ /* 0x000fe400000e0000 */
[----:B------:R-:W-:Y:S01]  /*5190*/  @P0 R2UR UR38, R0 ;  /* 0x00000000002602ca */ /* 0x000fe200000e0000 */
[----:B------:R-:W-:Y:S03]  /*51a0*/  @!UPT UIADD3 URZ, UPT, UPT, URZ, URZ, URZ ;  /* 0x000000fffffff290 */ /* 0x000fe6000fffe0ff */
[----:B------:R-:W-:Y:S11]  /*51b0*/  BRA.U !UP0, `(.L_x_79) ;  /* 0x0000000108e87547 */ /* 0x000ff6000b800000 */
[----:B------:R-:W1:Y:S01]  /*51c0*/  LDCU UR7, c[0x0][0x370] ;  /* 0x00006e00ff0777ac */ /* 0x000e620008000800 */
[----:B------:R-:W3:Y:S01]  /*51d0*/  LDL R10, [R1+0x128] ;  /* 0x00012800010a7983 */ /* 0x000ee20000100800 */
[----:B------:R-:W-:Y:S01]  /*51e0*/  R2UR UR21, R248 ;  /* 0x00000000f81572ca */ /* 0x000fe200000e0000 */
[----:B------:R-:W4:Y:S02]  /*51f0*/  LDCU UR4, c[0x0][0x374] ;  /* 0x00006e80ff0477ac */ /* 0x000f240008000800 */
[----:B------:R-:W5:Y:S01]  /*5200*/  LDL R8, [R1+0x130] ;  /* 0x0001300001087983 */ /* 0x000f620000100800 */
[----:B------:R-:W-:Y:S03]  /*5210*/  UISETP.NE.AND UP1, UPT, UR41, 0x1, UPT ;  /* 0x000000012900788c */ /* 0x000fe6000bf25270 */
[----:B------:R-:W2:Y:S01]  /*5220*/  LDL R3, [R1+0x12c] ;  /* 0x00012c0001037983 */ /* 0x000ea20000100800 */
[----:B------:R-:W-:Y:S05]  /*5230*/  UISETP.NE.AND UP2, UPT, UR10, 0x1, UPT ;  /* 0x000000010a00788c */ /* 0x000fea000bf45270 */
[----:B------:R-:W-:Y:S01]  /*5240*/  UISETP.NE.AND UP0, UPT, UR21, 0x1, UPT ;  /* 0x000000011500788c */ /* 0x000fe2000bf05270 */
[----:B--2---:R-:W-:Y:S02]  /*5250*/  R2UR UR11, R3 ;  /* 0x00000000030b72ca */ /* 0x004fe400000e0000 */
[----:B---3--:R-:W-:Y:S02]  /*5260*/  R2UR UR6, R10 ;  /* 0x000000000a0672ca */ /* 0x008fe400000e0000 */
[----:B-----5:R-:W-:Y:S11]  /*5270*/  R2UR UR5, R8 ;  /* 0x00000000080572ca */ /* 0x020ff600000e0000 */
[----:B----4-:R-:W-:Y:S02]  /*5280*/  UIMAD.WIDE.U32 UR8, UR4, UR6, URZ ;  /* 0x00000006040872a5 */ /* 0x010fe4000f8e00ff */
[----:B------:R-:W-:Y:S01]  /*5290*/  UIMAD.WIDE.U32 UR12, UR38, UR6, URZ ;  /* 0x00000006260c72a5 */ /* 0x000fe2000f8e00ff */
[----:B------:R-:W2:Y:S01]  /*52a0*/  LDCU UR6, c[0x0][0xb20] ;  /* 0x00016400ff0677ac */ /* 0x000ea20008000800 */
[----:B------:R-:W-:Y:S02]  /*52b0*/  UIMAD.WIDE.U32 UR18, UR39, UR5, URZ ;  /* 0x00000005271272a5 */ /* 0x000fe4000f8e00ff */
[----:B-1----:R-:W-:Y:S03]  /*52c0*/  UIMAD.WIDE.U32 UR14, UR7, UR5, URZ ;  /* 0x00000005070e72a5 */ /* 0x002fe6000f8e00ff */
[----:B------:R-:W-:Y:S02]  /*52d0*/  UMOV UR5, UR9 ;  /* 0x0000000900057c82 */ /* 0x000fe40008000000 */
[----:B--2---:R-:W-:Y:S03]  /*52e0*/  @UP0 USHF.R.U32.HI UR4, URZ, UR6, UR5 ;  /* 0x00000006ff040299 */ /* 0x004fe60008011605 */
[----:B------:R-:W-:Y:S01]  /*52f0*/  UMOV UR5, UR13 ;  /* 0x0000000d00057c82 */ /* 0x000fe20008000000 */
[----:B------:R-:W-:Y:S02]  /*5300*/  UIMAD.WIDE.U32 UR8, UR4, UR42, URZ ;  /* 0x0000002a040872a5 */ /* 0x000fe4000f8e00ff */
[----:B------:R-:W-:Y:S03]  /*5310*/  USHF.R.U32.HI UR6, URZ, UR6, UR5 ;  /* 0x00000006ff067299 */ /* 0x000fe60008011605 */
[----:B------:R-:W-:Y:S01]  /*5320*/  UMOV UR5, UR15 ;  /* 0x0000000f00057c82 */ /* 0x000fe20008000000 */
[----:B------:R-:W-:Y:S02]  /*5330*/  USEL UR6, UR38, UR6, !UP0 ;  /* 0x0000000626067287 */ /* 0x000fe4000c000000 */
[----:B------:R-:W-:Y:S01]  /*5340*/  @UP1 USHF.R.U32.HI UR7, URZ, UR11, UR5 ;  /* 0x0000000bff071299 */ /* 0x000fe20008011605 */
[----:B------:R-:W-:Y:S02]  /*5350*/  UMOV UR8, UR9 ;  /* 0x0000000900087c82 */ /* 0x000fe40008000000 */
[----:B------:R-:W-:Y:S01]  /*5360*/  UMOV UR5, UR19 ;  /* 0x0000001300057c82 */ /* 0x000fe20008000000 */
[----:B------:R-:W-:Y:S02]  /*5370*/  UIMAD.WIDE.U32 UR12, UR7, UR42, URZ ;  /* 0x0000002a070c72a5 */ /* 0x000fe4000f8e00ff */
[----:B------:R-:W-:Y:S02]  /*5380*/  @UP2 USHF.R.U32.HI UR4, URZ, UR43, UR8 ;  /* 0x0000002bff042299 */ /* 0x000fe40008011608 */
[----:B------:R-:W-:Y:S02]  /*5390*/  USHF.R.U32.HI UR5, URZ, UR11, UR5 ;  /* 0x0000000bff057299 */ /* 0x000fe40008011605 */
[----:B------:R-:W-:Y:S02]  /*53a0*/  UIMAD UR4, UR10, UR4, URZ ;  /* 0x000000040a0472a4 */ /* 0x000fe4000f8e02ff */
[----:B------:R-:W-:Y:S02]  /*53b0*/  USEL UR5, UR39, UR5, !UP1 ;  /* 0x0000000527057287 */ /* 0x000fe4000c800000 */
[----:B------:R-:W-:Y:S01]  /*53c0*/  UISETP.GE.AND UP0, UPT, UR6, UR4, UPT ;  /* 0x000000040600728c */ /* 0x000fe2000bf06270 */
[----:B------:R-:W-:Y:S01]  /*53d0*/  UMOV UR8, UR13 ;  /* 0x0000000d00087c82 */ /* 0x000fe20008000000 */
[----:B------:R-:W-:Y:S02]  /*53e0*/  UIMAD.WIDE.U32 UR12, UR6, UR42, URZ ;  /* 0x0000002a060c72a5 */ /* 0x000fe4000f8e00ff */
[----:B------:R-:W-:Y:S04]  /*53f0*/  @UP2 USHF.R.U32.HI UR7, URZ, UR43, UR8 ;  /* 0x0000002bff072299 */ /* 0x000fe80008011608 */
[----:B------:R-:W-:Y:S01]  /*5400*/  UIMAD UR8, UR10, UR7, URZ ;  /* 0x000000070a0872a4 */ /* 0x000fe2000f8e02ff */
[----:B------:R-:W-:Y:S03]  /*5410*/  UMOV UR4, UR13 ;  /* 0x0000000d00047c82 */ /* 0x000fe60008000000 */
[----:B------:R-:W-:Y:S02]  /*5420*/  UISETP.GE.OR UP0, UPT, UR5, UR8, UP0 ;  /* 0x000000080500728c */ /* 0x000fe40008706670 */
[----:B------:R-:W-:Y:S02]  /*5430*/  USHF.R.U32.HI UR4, URZ, UR43, UR4 ;  /* 0x0000002bff047299 */ /* 0x000fe40008011604 */
[----:B------:R-:W-:Y:S02]  /*5440*/  UIMAD.WIDE.U32 UR8, UR5, UR42, URZ ;  /* 0x0000002a050872a5 */ /* 0x000fe4000f8e00ff */
[----:B------:R-:W-:Y:S02]  /*5450*/  USEL UR12, UR6, UR4, !UP2 ;  /* 0x00000004060c7287 */ /* 0x000fe4000d000000 */
[----:B------:R-:W-:Y:S02]  /*5460*/  UIADD3 UR8, UPT, UPT, -UR5, URZ, URZ ;  /* 0x000000ff05087290 */ /* 0x000fe4000fffe1ff */
[----:B------:R-:W-:Y:S01]  /*5470*/  UIADD3 UR11, UPT, UPT, -UR12, URZ, URZ ;  /* 0x000000ff0c0b7290 */ /* 0x000fe2000fffe1ff */
[----:B------:R-:W-:Y:S01]  /*5480*/  @!UP0 UMOV UR4, UR9 ;  /* 0x0000000900048c82 */ /* 0x000fe20008000000 */
[----:B------:R-:W-:Y:S02]  /*5490*/  UIADD3 UR9, UPT, UPT, -UR6, URZ, URZ ;  /* 0x000000ff06097290 */ /* 0x000fe4000fffe1ff */
[----:B------:R-:W-:Y:S02]  /*54a0*/  @!UP0 USHF.R.U32.HI UR4, URZ, UR43, UR4 ;  /* 0x0000002bff048299 */ /* 0x000fe40008011604 */
[----:B------:R-:W-:Y:S02]  /*54b0*/  UIMAD UR11, UR10, UR11, UR6 ;  /* 0x0000000b0a0b72a4 */ /* 0x000fe4000f8e0206 */
[----:B------:R-:W-:Y:S04]  /*54c0*/  @!UP0 USEL UR4, UR5, UR4, !UP2 ;  /* 0x0000000405048287 */ /* 0x000fe8000d000000 */
[----:B------:R-:W-:Y:S02]  /*54d0*/  @!UP0 UIMAD UR11, UR7, UR11, UR4 ;  /* 0x0000000b070b82a4 */ /* 0x000fe4000f8e0204 */
[----:B------:R-:W-:Y:S02]  /*54e0*/  @!UP0 UIADD3 UR12, UPT, UPT, UR12, -UR4, URZ ;  /* 0x800000040c0c8290 */ /* 0x000fe4000fffe0ff */
[----:B------:R-:W-:Y:S02]  /*54f0*/  UIMAD UR7, UR41, UR8, UR39 ;  /* 0x00000008290772a4 */ /* 0x000fe4000f8e0227 */
[----:B------:R-:W-:Y:S02]  /*5500*/  @!UP0 UIMAD UR6, UR12, UR10, UR5 ;  /* 0x0000000a0c0682a4 */ /* 0x000fe4000f8e0205 */
[----:B------:R-:W-:Y:S01]  /*5510*/  UIMAD UR4, UR21, UR9, UR38 ;  /* 0x00000009150472a4 */ /* 0x000fe2000f8e0226 */
[----:B------:R-:W-:Y:S02]  /*5520*/  @!UP0 UMOV UR5, UR11 ;  /* 0x0000000b00058c82 */ /* 0x000fe40008000000 */
[----:B------:R-:W-:Y:S02]  /*5530*/  UIMAD UR39, UR5, UR41, UR7 ;  /* 0x00000029052772a4 */ /* 0x000fe4000f8e0207 */
[----:B------:R-:W-:Y:S11]  /*5540*/  UIMAD UR38, UR6, UR21, UR4 ;  /* 0x00000015062672a4 */ /* 0x000ff6000f8e0204 */
[----:B------:R-:W-:Y:S01]  /*5550*/  @!UPT UIADD3 URZ, UPT, UPT, URZ, URZ, URZ ;  /* 0x000000fffffff290 */ /* 0x000fe2000fffe0ff */
.L_x_79:
[----:B------:R-:W-:Y:S01]  /*5560*/  UISETP.NE.AND UP0, UPT, UR40, 0x1, UPT ;  /* 0x000000012800788c */ /* 0x000fe2000bf05270 */
[----:B------:R-:W3:Y:S04]  /*5570*/  LDL R0, [R1+0x114] ;  /* 0x0001140001007983 */ /* 0x000ee80000100800 */
[----:B------:R-:W4:Y:S04]  /*5580*/  LDL R2, [R1+0x140] ;  /* 0x0001400001027983 */ /* 0x000f280000100800 */
[----:B------:R1:W5:Y:S02]  /*5590*/  LDL R8, [R1+0xf0] ;  /* 0x0000f00001087983 */ /* 0x0003640000100800 */
[----:B------:R-:W2:Y:S01]  /*55a0*/  @!UP0 LDCU.128 UR12, c[0x0][0xb10] ;  /* 0x00016200ff0c87ac */ /* 0x000ea20008000c00 */
[----:B------:R-:W1:Y:S01]  /*55b0*/  @!UP0 LDCU UR5, c[0x0][0xb0c] ;  /* 0x00016180ff0587ac */ /* 0x000e620008000800 */
[----:B------:R-:W1:Y:S01]  /*55c0*/  @!UP0 LDCU UR10, c[0x0][0xb20] ;  /* 0x00016400ff0a87ac */ /* 0x000e620008000800 */
[----:B--2---:R-:W-:Y:S02]  /*55d0*/  UIMAD.WIDE.U32 UR8, UR39, UR12, URZ ;  /* 0x0000000c270872a5 */ /* 0x004fe4000f8e00ff */
[----:B------:R-:W-:Y:S02]  /*55e0*/  UIMAD.WIDE.U32 UR6, UR38, UR15, URZ ;  /* 0x0000000f260672a5 */ /* 0x000fe4000f8e00ff */
[----:B------:R-:W-:Y:S03]  /*55f0*/  @!UP0 UISETP.NE.AND UP1, UPT, UR14, 0x1, UPT ;  /* 0x000000010e00888c */ /* 0x000fe6000bf25270 */
[----:B------:R-:W-:Y:S01]  /*5600*/  @!UP0 UMOV UR4, UR9 ;  /* 0x0000000900048c82 */ /* 0x000fe20008000000 */
[----:B-1----:R-:W-:Y:S02]  /*5610*/  @!UP0 UISETP.NE.AND UP2, UPT, UR5, 0x1, UPT ;  /* 0x000000010500888c */ /* 0x002fe4000bf45270 */
[----:B------:R-:W-:Y:S01]  /*5620*/  @!UP0 USHF.R.U32.HI UR4, URZ, UR13, UR4 ;  /* 0x0000000dff048299 */ /* 0x000fe20008011604 */
[----:B------:R-:W-:Y:S02]  /*5630*/  @!UP0 UMOV UR6, UR7 ;  /* 0x0000000700068c82 */ /* 0x000fe40008000000 */
[----:B------:R-:W-:Y:S02]  /*5640*/  @!UP0 USHF.R.U32.HI UR6, URZ, UR10, UR6 ;  /* 0x0000000aff068299 */ /* 0x000fe40008011606 */
[----:B------:R-:W-:Y:S02]  /*5650*/  @!UP0 USEL UR7, UR39, UR4, !UP2 ;  /* 0x0000000427078287 */ /* 0x000fe4000d000000 */
[----:B------:R-:W-:Y:S04]  /*5660*/  @!UP0 USEL UR6, UR38, UR6, !UP1 ;  /* 0x0000000626068287 */ /* 0x000fe8000c800000 */
[----:B------:R-:W-:Y:S02]  /*5670*/  @!UP0 UIADD3 UR4, UPT, UPT, -UR7, UR6, URZ ;  /* 0x0000000607048290 */ /* 0x000fe4000fffe1ff */
[----:B------:R-:W-:Y:S02]  /*5680*/  @!UP0 UIADD3 UR6, UPT, UPT, UR7, -UR6, URZ ;  /* 0x8000000607068290 */ /* 0x000fe4000fffe0ff */
[----:B------:R-:W-:Y:S02]  /*5690*/  UIADD3 UR7, UPT, UPT, UR17, 0x1, URZ ;  /* 0x0000000111077890 */ /* 0x000fe4000fffe0ff */
[----:B------:R-:W-:Y:S02]  /*56a0*/  @!UP0 UIMAD UR39, UR4, UR5, UR39 ;  /* 0x00000005042782a4 */ /* 0x000fe4000f8e0227 */
[----:B------:R-:W-:Y:S01]  /*56b0*/  @!UP0 UIMAD UR38, UR6, UR14, UR38 ;  /* 0x0000000e062682a4 */ /* 0x000fe2000f8e0226 */
[----:B---3--:R-:W-:Y:S02]  /*56c0*/  R2UR UR18, R0 ;  /* 0x00000000001272ca */ /* 0x008fe400000e0000 */
[----:B----4-:R-:W-:Y:S01]  /*56d0*/  R2UR UR11, R2 ;  /* 0x00000000020b72ca */ /* 0x010fe200000e0000 */
[----:B------:R-:W-:Y:S05]  /*56e0*/  IMAD.U32 R2, RZ, RZ, UR7 ;  /* 0x00000007ff027e24 */ /* 0x000fea000f8e00ff */
[----:B------:R1:W-:Y:S05]  /*56f0*/  STL [R1+0x110], R2 ;  /* 0x0001100201007387 */ /* 0x0003ea0000100800 */
[----:B------:R-:W-:Y:S04]  /*5700*/  UISETP.NE.U32.AND UP3, UPT, UR18, URZ, UPT ;  /* 0x000000ff1200728c */ /* 0x000fe8000bf65070 */
[----:B------:R-:W-:Y:S09]  /*5710*/  UISETP.NE.AND.EX UP3, UPT, UR11, URZ, UPT, UP3 ;  /* 0x000000ff0b00728c */ /* 0x000ff2000bf65330 */
[----:B------:R-:W-:Y:S05]  /*5720*/  BRA.U !UP3, `(.L_x_80) ;  /* 0x000000010b5c7547 */ /* 0x000fea000b800000 */
[----:B------:R-:W2:Y:S01]  /*5730*/  LDCU.64 UR8, c[0x0][0x358] ;  /* 0x00006b00ff0877ac */ /* 0x000ea20008000a00 */
[----:B------:R-:W3:Y:S01]  /*5740*/  LDL R3, [R1+0x11c] ;  /* 0x00011c0001037983 */ /* 0x000ee20000100800 */
[----:B------:R-:W-:Y:S01]  /*5750*/  R2UR UR6, R0 ;  /* 0x00000000000672ca */ /* 0x000fe200000e0000 */
[----:B------:R-:W-:Y:S02]  /*5760*/  IMAD.MOV.U32 R0, RZ, RZ, 0x1 ;  /* 0x00000001ff007424 */ /* 0x000fe400078e00ff */
[----:B-1----:R-:W4:Y:S02]  /*5770*/  LDL R2, [R1+0x118] ;  /* 0x0001180001027983 */ /* 0x002f240000100800 */
[----:B----4-:R-:W-:Y:S02]  /*5780*/  R2UR UR4, R2 ;  /* 0x00000000020472ca */ /* 0x010fe400000e0000 */
[----:B---3--:R-:W-:Y:S11]  /*5790*/  R2UR UR5, R3 ;  /* 0x00000000030572ca */ /* 0x008ff600000e0000 */
[----:B------:R-:W-:Y:S02]  /*57a0*/  @!UPT UIADD3 URZ, UPT, UPT, URZ, URZ, URZ ;  /* 0x000000fffffff290 */ /* 0x000fe4000fffe0ff */
[----:B------:R-:W-:Y:S04]  /*57b0*/  UISETP.NE.U32.AND UP0, UPT, UR5, URZ, UPT ;  /* 0x000000ff0500728c */ /* 0x000fe8000bf05070 */
[----:B------:R-:W-:Y:S06]  /*57c0*/  UISETP.NE.AND.EX UP0, UPT, UR4, URZ, UPT, UP0 ;  /* 0x000000ff0400728c */ /* 0x000fec000bf05300 */
[----:B------:R-:W-:Y:S05]  /*57d0*/  PLOP3.LUT P0, PT, PT, PT, UP0, 0x80, 0x8 ;  /* 0x000000000008781c */ /* 0x000fea0003f0f008 */
[----:B------:R-:W1:Y:S01]  /*57e0*/  @UP0 LDCU.64 UR4, c[0x0][0x888] ;  /* 0x00011100ff0407ac */ /* 0x000e620008000a00 */
[----:B------:R-:W-:Y:S07]  /*57f0*/  @UP0 UIMAD UR6, UR36, UR6, URZ ;  /* 0x00000006240602a4 */ /* 0x000fee000f8e02ff */
[----:B-----5:R-:W-:Y:S01]  /*5800*/  @P0 PRMT R8, R0, 0x7610, R8 ;  /* 0x0000761000080816 */ /* 0x020fe20000000008 */
[----:B-1----:R-:W-:Y:S06]  /*5810*/  @UP0 UIMAD.WIDE UR4, UR6, 0x4, UR4 ;  /* 0x00000004060408a5 */ /* 0x002fec000f8e0204 */
[----:B------:R-:W-:Y:S02]  /*5820*/  IMAD.U32 R2, RZ, RZ, UR4 ;  /* 0x00000004ff027e24 */ /* 0x000fe4000f8e00ff */
[----:B------:R-:W-:Y:S05]  /*5830*/  IMAD.U32 R3, RZ, RZ, UR5 ;  /* 0x00000005ff037e24 */ /* 0x000fea000f8e00ff */
[----:B--2---:R-:W2:Y:S02]  /*5840*/  @P0 LDG.E R2, desc[UR8][R2.64] ;  /* 0x0000000802020981 */ /* 0x004ea4000c1e1900 */
[----:B--2---:R-:W-:Y:S01]  /*5850*/  @P0 R2UR UR44, R2 ;  /* 0x00000000022c02ca */ /* 0x004fe200000e0000 */
[----:B------:R-:W-:Y:S05]  /*5860*/  IMAD.MOV.U32 R2, RZ, RZ, 0x1 ;  /* 0x00000001ff027424 */ /* 0x000fea00078e00ff */
[----:B------:R-:W-:Y:S05]  /*5870*/  @!P0 PRMT R8, R2, 0x7610, R8 ;  /* 0x0000761002088816 */ /* 0x000fea0000000008 */
[----:B------:R2:W-:Y:S03]  /*5880*/  STL.S16 [R1+0xf0], R8 ;  /* 0x0000f00801007387 */ /* 0x0005e60000100600 */
[----:B------:R-:W3:Y:S02]  /*5890*/  @!UP0 LDCU UR44, c[0x0][0x880] ;  /* 0x00011000ff2c87ac */ /* 0x000ee40008000800 */
.L_x_80:
[----:B------:R-:W4:Y:S04]  /*58a0*/  LDL R0, [R1+0x120] ;  /* 0x0001200001007983 */ /* 0x000f280000100800 */
[----:B-1----:R-:W3:Y:S02]  /*58b0*/  LDL R2, [R1+0x13c] ;  /* 0x00013c0001027983 */ /* 0x002ee40000100800 */
[----:B---3--:R-:W-:Y:S02]  /*58c0*/  R2UR UR4, R2 ;  /* 0x00000000020472ca */ /* 0x008fe400000e0000 */
[----:B----4-:R-:W-:Y:S11]  /*58d0*/  R2UR UR5, R0 ;  /* 0x00000000000572ca */ /* 0x010ff600000e0000 */
[----:B------:R-:W-:Y:S02]  /*58e0*/  @!UPT UIADD3 URZ, UPT, UPT, URZ, URZ, URZ ;  /* 0x000000fffffff290 */ /* 0x000fe4000fffe0ff */
[----:B------:R-:W-:Y:S04]  /*58f0*/  UISETP.NE.U32.AND UP0, UPT, UR5, URZ, UPT ;  /* 0x000000ff0500728c */ /* 0x000fe8000bf05070 */
[----:B------:R-:W-:Y:S09]  /*5900*/  UISETP.NE.AND.EX UP0, UPT, UR4, URZ, UPT, UP0 ;  /* 0x000000ff0400728c */ /* 0x000ff2000bf05300 */
[----:B------:R-:W-:Y:S05]  /*5910*/  BRA.U !UP0, `(.L_x_81) ;  /* 0x00000001084c7547 */ /* 0x000fea000b800000 */
[----:B------:R-:W1:Y:S01]  /*5920*/  LDCU.64 UR8, c[0x0][0x358] ;  /* 0x00006b00ff0877ac */ /* 0x000e620008000a00 */
[----:B------:R-:W3:Y:S01]  /*5930*/  LDL R3, [R1+0x138] ;  /* 0x0001380001037983 */ /* 0x000ee20000100800 */
[----:B------:R-:W-:Y:S03]  /*5940*/  R2UR UR6, R0 ;  /* 0x00000000000672ca */ /* 0x000fe600000e0000 */
[----:B------:R-:W4:Y:S02]  /*5950*/  LDL R2, [R1+0x134] ;  /* 0x0001340001027983 */ /* 0x000f240000100800 */
[----:B----4-:R-:W-:Y:S02]  /*5960*/  R2UR UR4, R2 ;  /* 0x00000000020472ca */ /* 0x010fe400000e0000 */
[----:B---3--:R-:W-:Y:S11]  /*5970*/  R2UR UR5, R3 ;  /* 0x00000000030572ca */ /* 0x008ff600000e0000 */
[----:B------:R-:W-:Y:S02]  /*5980*/  @!UPT UIADD3 URZ, UPT, UPT, URZ, URZ, URZ ;  /* 0x000000fffffff290 */ /* 0x000fe4000fffe0ff */
[----:B------:R-:W-:Y:S04]  /*5990*/  UISETP.NE.U32.AND UP0, UPT, UR5, URZ, UPT ;  /* 0x000000ff0500728c */ /* 0x000fe8000bf05070 */
[----:B------:R-:W-:Y:S06]  /*59a0*/  UISETP.NE.AND.EX UP0, UPT, UR4, URZ, UPT, UP0 ;  /* 0x000000ff0400728c */ /* 0x000fec000bf05300 */
[----:B------:R-:W-:Y:S05]  /*59b0*/  PLOP3.LUT P0, PT, PT, PT, UP0, 0x80, 0x8 ;  /* 0x000000000008781c */ /* 0x000fea0003f0f008 */
[----:B------:R-:W3:Y:S01]  /*59c0*/  @UP0 LDCU.64 UR4, c[0x0][0x8a8] ;  /* 0x00011500ff0407ac */ /* 0x000ee20008000a00 */
[----:B------:R-:W-:Y:S04]  /*59d0*/  @UP0 UIMAD UR6, UR36, UR6, URZ ;  /* 0x00000006240602a4 */ /* 0x000fe8000f8e02ff */
[----:B---3--:R-:W-:Y:S06]  /*59e0*/  @UP0 UIMAD.WIDE UR4, UR6, 0x4, UR4 ;  /* 0x00000004060408a5 */ /* 0x008fec000f8e0204 */
[----:B------:R-:W-:Y:S02]  /*59f0*/  IMAD.U32 R2, RZ, RZ, UR4 ;  /* 0x00000004ff027e24 */ /* 0x000fe4000f8e00ff */
[----:B------:R-:W-:Y:S05]  /*5a00*/  IMAD.U32 R3, RZ, RZ, UR5 ;  /* 0x00000005ff037e24 */ /* 0x000fea000f8e00ff */
[----:B-1----:R-:W3:Y:S02]  /*5a10*/  @P0 LDG.E R2, desc[UR8][R2.64] ;  /* 0x0000000802020981 */ /* 0x002ee4000c1e1900 */
[----:B---3--:R-:W-:Y:S11]  /*5a20*/  @P0 R2UR UR37, R2 ;  /* 0x00000000022502ca */ /* 0x008ff600000e0000 */
[----:B------:R-:W-:Y:S03]  /*5a30*/  @!UPT UIADD3 URZ, UPT, UPT, URZ, URZ, URZ ;  /* 0x000000fffffff290 */ /* 0x000fe6000fffe0ff */
[----:B------:R-:W1:Y:S02]  /*5a40*/  @!UP0 LDCU UR37, c[0x0][0x8a0] ;  /* 0x00011400ff2587ac */ /* 0x000e640008000800 */
.L_x_81:
[----:B------:R-:W3:Y:S01]  /*5a50*/  LDL R10, [R1+0x124] ;  /* 0x00012400010a7983 */ /* 0x000ee20000100800 */
[----:B------:R-:W-:Y:S01]  /*5a60*/  R2UR UR4, R9 ;  /* 0x00000000090472ca */ /* 0x000fe200000e0000 */
[----:B------:R-:W-:Y:S02]  /*5a70*/  UPLOP3.LUT UP1, UPT, UPT, UPT, UPT, 0x40, 0x4 ;  /* 0x000000000004789c */ /* 0x000fe40003f2e870 */
[----:B------:R-:W4:Y:S04]  /*5a80*/  LDL R3, [R1+0x100] ;  /* 0x0001000001037983 */ /* 0x000f280000100800 */
[----:B------:R-:W2:Y:S04]  /*5a90*/  LDL.LU R0, [R1+0x104] ;  /* 0x0001040001007983 */ /* 0x000ea80000300800 */
[----:B------:R-:W3:Y:S02]  /*5aa0*/  LDL R2, [R1+0xf4] ;  /* 0x0000f40001027983 */ /* 0x000ee40000100800 */
[----:B------:R-:W-:Y:S02]  /*5ab0*/  UISETP.NE.AND UP4, UPT, UR4, URZ, UPT ;  /* 0x000000ff0400728c */ /* 0x000fe4000bf85270 */
[----:B------:R1:W-:Y:S04]  /*5ac0*/  STL [R1+0xe8], RZ ;  /* 0x0000e8ff01007387 */ /* 0x0003e80000100800 */
[----:B------:R1:W-:Y:S04]  /*5ad0*/  STL [R1+0xec], RZ ;  /* 0x0000ecff01007387 */ /* 0x0003e80000100800 */
[----:B------:R1:W-:Y:S04]  /*5ae0*/  STL [R1+0xe0], RZ ;  /* 0x0000e0ff01007387 */ /* 0x0003e80000100800 */
[----:B------:R1:W-:Y:S01]  /*5af0*/  STL [R1+0xe4], RZ ;  /* 0x0000e4ff01007387 */ /* 0x0003e20000100800 */
[----:B---3--:R-:W-:Y:S02]  /*5b00*/  R2UR UR8, R2 ;  /* 0x00000000020872ca */ /* 0x008fe400000e0000 */
[----:B------:R-:W-:Y:S02]  /*5b10*/  R2UR UR5, R10 ;  /* 0x000000000a0572ca */ /* 0x000fe400000e0000 */
[----:B--2---:R-:W-:Y:S02]  /*5b20*/  R2UR UR6, R0 ;  /* 0x00000000000672ca */ /* 0x004fe400000e0000 */
[----:B----4-:R-:W-:Y:S07]  /*5b30*/  R2UR UR7, R3 ;  /* 0x00000000030772ca */ /* 0x010fee00000e0000 */
[----:B------:R-:W-:Y:S02]  /*5b40*/  IMAD.U32 R0, RZ, RZ, UR8 ;  /* 0x00000008ff007e24 */ /* 0x000fe4000f8e00ff */
[----:B------:R-:W-:Y:S06]  /*5b50*/  UISETP.NE.AND UP5, UPT, UR5, URZ, UPT ;  /* 0x000000ff0500728c */ /* 0x000fec000bfa5270 */
[----:B------:R-:W-:Y:S05]  /*5b60*/  PLOP3.LUT P1, PT, PT, PT, UP5, 0x80, 0x8 ;  /* 0x000000000008781c */ /* 0x000fea0003f2f058 */
[----:B------:R-:W2:Y:S01]  /*5b70*/  @UP5 LDCU.64 UR4, c[0x0][0x888] ;  /* 0x00011100ff0457ac */ /* 0x000ea20008000a00 */
[----:B------:R-:W-:Y:S02]  /*5b80*/  @UP5 UPLOP3.LUT UP1, UPT, UPT, UPT, UP3, 0x80, 0x8 ;  /* 0x000000000008589c */ /* 0x000fe40003f2f030 */
[----:B------:R-:W-:Y:S05]  /*5b90*/  @UP5 UISETP.NE.AND UP2, UPT, UR44, URZ, UPT ;  /* 0x000000ff2c00528c */ /* 0x000fea000bf45270 */
[----:B-----5:R-:W-:Y:S01]  /*5ba0*/  @P1 LOP3.LUT P0, RZ, R8, 0xff, RZ, 0xc0, !PT ;  /* 0x000000ff08ff1812 */ /* 0x020fe2000780c0ff */
[----:B--2---:R-:W-:Y:S02]  /*5bb0*/  @UP5 UISETP.NE.U32.AND UP0, UPT, UR4, URZ, UPT ;  /* 0x000000ff0400528c */ /* 0x004fe4000bf05070 */
[----:B------:R-:W-:Y:S02]  /*5bc0*/  @UP5 USEL UR4, URZ, 0xffffffff, UP2 ;  /* 0xffffffffff045887 */ /* 0x000fe40009000000 */
[----:B------:R-:W-:Y:S04]  /*5bd0*/  @UP5 UISETP.NE.AND.EX UP0, UPT, UR5, URZ, UPT, UP0 ;  /* 0x000000ff0500528c */ /* 0x000fe8000bf05300 */
[----:B------:R-:W-:Y:S04]  /*5be0*/  @UP5 USEL UR5, URZ, 0xffffffff, UP0 ;  /* 0xffffffffff055887 */ /* 0x000fe80008000000 */
[----:B------:R-:W-:Y:S01]  /*5bf0*/  @P1 VOTEU.ANY UP0, P0 ;  /* 0x0000000000ff1886 */ /* 0x000fe20000000100 */
[----:B------:R-:W-:Y:S01]  /*5c00*/  @UP1 USEL UR4, UR5, UR4, !UP0 ;  /* 0x0000000405041287 */ /* 0x000fe2000c000000 */
[----:B------:R-:W-:Y:S01]  /*5c10*/  PLOP3.LUT P1, PT, PT, PT, UP4, 0x80, 0x8 ;  /* 0x000000000008781c */ /* 0x000fe20003f2f048 */
[----:B------:R-:W-:Y:S01]  /*5c20*/  ULEA UR5, UR45, UR16, 0x3 ;  /* 0x000000102d057291 */ /* 0x000fe2000f8e18ff */
[----:B------:R-:W-:Y:S01]  /*5c30*/  PLOP3.LUT P0, PT, PT, PT, UP4, 0x80, 0x8 ;  /* 0x000000000008781c */ /* 0x000fe20003f0f048 */
[----:B------:R-:W-:Y:S04]  /*5c40*/  @UP5 ULOP3.LUT UR4, UR4, 0x1, URZ, 0xc0, !UPT ;  /* 0x0000000104045892 */ /* 0x000fe8000f8ec0ff */
[----:B------:R-:W-:Y:S06]  /*5c50*/  UISETP.NE.U32.OR UP0, UPT, UR4, 0x1, !UP5 ;  /* 0x000000010400788c */ /* 0x000fec000ef05470 */
[----:B------:R-:W-:Y:S02]  /*5c60*/  PLOP3.LUT P2, PT, PT, PT, UP0, 0x80, 0x8 ;  /* 0x000000000008781c */ /* 0x000fe40003f4f008 */
[----:B------:R-:W-:Y:S02]  /*5c70*/  @P1 SHF.R.U32.HI R4, RZ, 0x10, R5 ;  /* 0x00000010ff041819 */ /* 0x000fe40000011605 */
[----:B------:R-:W-:Y:S02]  /*5c80*/  PLOP3.LUT P1, PT, PT, PT, PT, 0x8, 0x80 ;  /* 0x000000000080781c */ /* 0x000fe40003f2e170 */
[----:B------:R-:W-:Y:S07]  /*5c90*/  @P0 R2UR UR6, R4 ;  /* 0x00000000040602ca */ /* 0x000fee00000e0000 */
[----:B------:R-:W-:Y:S04]  /*5ca0*/  @P2 SHF.L.U32 R0, R0, 0x1f, RZ ;  /* 0x0000001f00002819 */ /* 0x000fe800000006ff */
[----:B------:R2:W3:Y:S02]  /*5cb0*/  @P2 SYNCS.PHASECHK.TRANS64.TRYWAIT P4, [UR16+0x70], R0 ;  /* 0x00007000ff0025a7 */ /* 0x0004e40008081110 */
[----:B--2---:R-:W-:Y:S05]  /*5cc0*/  IMAD.U32 R0, RZ, RZ, UR7 ;  /* 0x00000007ff007e24 */ /* 0x004fea000f8e00ff */
[----:B------:R-:W-:Y:S01]  /*5cd0*/  SHF.L.U32 R3, R0, 0x1f, RZ ;  /* 0x0000001f00037819 */ /* 0x000fe200000006ff */
[----:B------:R-:W-:Y:S03]  /*5ce0*/  IMAD.U32 R0, RZ, RZ, UR6 ;  /* 0x00000006ff007e24 */ /* 0x000fe6000f8e00ff */
[----:B------:R2:W4:Y:S02]  /*5cf0*/  SYNCS.PHASECHK.TRANS64.TRYWAIT P3, [UR5+0xb0], R3 ;  /* 0x0000b003ff0075a7 */ /* 0x0005240008061105 */
[----:B------:R2:W-:Y:S04]  /*5d00*/  STL [R1+0x104], R0 ;  /* 0x0001040001007387 */ /* 0x0005e80000100800 */
[----:B------:R2:W-:Y:S04]  /*5d10*/  STL [R1+0xd8], RZ ;  /* 0x0000d8ff01007387 */ /* 0x0005e80000100800 */
        /* <DEDUP_REMOVED lines=12> */
[----:B------:R2:W-:Y:S01]  /*5de0*/  STL [R1+0xac], RZ ;  /* 0x0000acff01007387 */ /* 0x0005e20000100800 */
[----:B---3--:R-:W-:Y:S03]  /*5df0*/  @P2 PLOP3.LUT P1, PT, P4, PT, PT, 0x8, 0x80 ;  /* 0x000000000080281c */ /* 0x008fe6000272e170 */
        /* <DEDUP_REMOVED lines=40> */
[----:B------:R2:W-:Y:S04]  /*6080*/  STL [R1], RZ ;  /* 0x000000ff01007387 */ /* 0x0005e80000100800 */
[----:B------:R2:W-:Y:S01]  /*6090*/  STL [R1+0x4], RZ ;  /* 0x000004ff01007387 */ /* 0x0005e20000100800 */
[----:B-1--4-:R-:W-:Y:S05]  /*60a0*/  BRA.U !UP0, `(.L_x_82) ;  /* 0x0000000508d07547 */ /* 0x012fea000b800000 */
[----:B------:R-:W-:Y:S01]  /*60b0*/  LOP3.LUT P0, RZ, R8, 0xff, RZ, 0xc0, !PT ;  /* 0x000000ff08ff7812 */ /* 0x000fe2000780c0ff */
[----:B------:R-:W-:Y:S01]  /*60c0*/  @!UPT UIADD3 URZ, UPT, UPT, URZ, URZ, URZ ;  /* 0x000000fffffff290 */ /* 0x000fe2000fffe0ff */
[----:B------:R-:W-:Y:S11]  /*60d0*/  @!P1 BRA `(.L_x_83) ;  /* 0x0000000000189947 */ /* 0x000ff60003800000 */
[----:B------:R-:W-:Y:S11]  /*60e0*/  R2UR UR4, R2 ;  /* 0x00000000020472ca */ /* 0x000ff600000e0000 */
[----:B------:R-:W-:Y:S02]  /*60f0*/  @!UPT UIADD3 URZ, UPT, UPT, URZ, URZ, URZ ;  /* 0x000000fffffff290 */ /* 0x000fe4000fffe0ff */
[----:B--2---:R-:W-:Y:S05]  /*6100*/  IMAD.U32 R0, RZ, RZ, UR4 ;  /* 0x00000004ff007e24 */ /* 0x004fea000f8e00ff */
[----:B------:R-:W-:Y:S04]  /*6110*/  SHF.L.U32 R0, R0, 0x1f, RZ ;  /* 0x0000001f00007819 */ /* 0x000fe800000006ff */
[----:B------:R-:W1:Y:S02]  /*6120*/  SYNCS.PHASECHK.TRANS64.TRYWAIT P1, [UR16+0x70], R0 ;  /* 0x00007000ff0075a7 */ /* 0x000e640008021110 */
[----:B-1----:R-:W-:Y:S05]  /*6130*/  @!P1 BRA `(.L_x_84) ;  /* 0x0000007400a49947 */ /* 0x002fea0003800000 */
.L_x_83:
[----:B------:R-:W3:Y:S01]  /*6140*/  LDL R6, [R1+0x11c] ;  /* 0x00011c0001067983 */ /* 0x000ee20000100800 */
[----:B------:R-:W-:Y:S02]  /*6150*/  CS2R R66, SRZ ;  /* 0x0000000000427805 */ /* 0x000fe4000001ff00 */
[----:B------:R-:W-:Y:S02]  /*6160*/  CS2R R64, SRZ ;  /* 0x0000000000407805 */ /* 0x000fe4000001ff00 */
[----:B------:R-:W-:Y:S01]  /*6170*/  CS2R R62, SRZ ;  /* 0x00000000003e7805 */ /* 0x000fe2000001ff00 */
[----:B------:R-:W4:Y:S01]  /*6180*/  LDL R5, [R1+0x118] ;  /* 0x0001180001057983 */ /* 0x000f220000100800 */
[----:B------:R-:W-:Y:S02]  /*6190*/  CS2R R60, SRZ ;  /* 0x00000000003c7805 */ /* 0x000fe4000001ff00 */
[----:B------:R-:W-:Y:S02]  /*61a0*/  CS2R R58, SRZ ;  /* 0x00000000003a7805 */ /* 0x000fe4000001ff00 */
[----:B------:R-:W-:Y:S01]  /*61b0*/  CS2R R56, SRZ ;  /* 0x0000000000387805 */ /* 0x000fe2000001ff00 */
[----:B------:R-:W5:Y:S01]  /*61c0*/  LDL.LU R4, [R1+0xf4] ;  /* 0x0000f40001047983 */ /* 0x000f620000300800 */
[----:B------:R-:W-:Y:S01]  /*61d0*/  UISETP.NE.AND UP1, UPT, UR44, URZ, UPT ;  /* 0x000000ff2c00728c */ /* 0x000fe2000bf25270 */
[----:B------:R-:W-:Y:S02]  /*61e0*/  CS2R R54, SRZ ;  /* 0x0000000000367805 */ /* 0x000fe4000001ff00 */
        /* <DEDUP_REMOVED lines=21> */
[----:B-----5:R-:W-:Y:S02]  /*6340*/  R2UR UR7, R4 ;  /* 0x00000000040772ca */ /* 0x020fe400000e0000 */
[----:B---3--:R-:W-:Y:S02]  /*6350*/  R2UR UR6, R6 ;  /* 0x00000000060672ca */ /* 0x008fe400000e0000 */
[----:B------:R-:W-:Y:S02]  /*6360*/  CS2R R6, SRZ ;  /* 0x0000000000067805 */ /* 0x000fe4000001ff00 */
[----:B----4-:R-:W-:Y:S02]  /*6370*/  R2UR UR4, R5 ;  /* 0x00000000050472ca */ /* 0x010fe400000e0000 */
[----:B------:R-:W-:Y:S05]  /*6380*/  CS2R R4, SRZ ;  /* 0x0000000000047805 */ /* 0x000fea000001ff00 */
[----:B------:R-:W-:Y:S02]  /*6390*/  ULOP3.LUT UR7, UR7, 0x1, URZ, 0x3c, !UPT ;  /* 0x0000000107077892 */ /* 0x000fe4000f8e3cff */
[----:B------:R-:W-:Y:S04]  /*63a0*/  UISETP.NE.U32.AND UP0, UPT, UR6, URZ, UPT ;  /* 0x000000ff0600728c */ /* 0x000fe8000bf05070 */
[----:B------:R-:W-:Y:S02]  /*63b0*/  UISETP.NE.AND.EX UP0, UPT, UR4, URZ, UPT, UP0 ;  /* 0x000000ff0400728c */ /* 0x000fe4000bf05300 */
[----:B------:R-:W-:Y:S02]  /*63c0*/  USEL UR4, URZ, 0xffffffff, UP1 ;  /* 0xffffffffff047887 */ /* 0x000fe40008800000 */
[----:B------:R-:W-:Y:S03]  /*63d0*/  USEL UR6, URZ, 0xffffffff, UP0 ;  /* 0xffffffffff067887 */ /* 0x000fe60008000000 */
[----:B------:R-:W-:Y:S01]  /*63e0*/  VOTEU.ANY UP0, P0 ;  /* 0x0000000000ff7886 */ /* 0x000fe20000000100 */
[----:B------:R-:W-:Y:S04]  /*63f0*/  @UP3 USEL UR4, UR6, UR4, !UP0 ;  /* 0x0000000406043287 */ /* 0x000fe8000c000000 */
[----:B------:R-:W-:Y:S04]  /*6400*/  ULOP3.LUT UR4, UR4, 0x1, URZ, 0xc0, !UPT ;  /* 0x0000000104047892 */ /* 0x000fe8000f8ec0ff */
[----:B------:R-:W-:Y:S02]  /*6410*/  UISETP.NE.U32.AND UP0, UPT, UR4, 0x1, UPT ;  /* 0x000000010400788c */ /* 0x000fe4000bf05070 */
[----:B------:R-:W-:Y:S04]  /*6420*/  UIADD3 UR4, UPT, UPT, UR16, 0x78, URZ ;  /* 0x0000007810047890 */ /* 0x000fe8000fffe0ff */
[----:B------:R-:W-:Y:S01]  /*6430*/  PLOP3.LUT P0, PT, PT, PT, UP0, 0x80, 0x8 ;  /* 0x000000000008781c */ /* 0x000fe20003f0f008 */
[----:B------:R-:W-:Y:S11]  /*6440*/  UPRMT UR4, UR20, 0x654, UR4 ;  /* 0x0000065414047896 */ /* 0x000ff60008000004 */
[----:B------:R-:W-:Y:S01]  /*6450*/  @!UPT UIADD3 URZ, UPT, UPT, URZ, URZ, URZ ;  /* 0x000000fffffff290 */ /* 0x000fe2000fffe0ff */
[----:B-12---:R-:W1:Y:S02]  /*6460*/  @P0 S2R R0, SR_TID.X ;  /* 0x0000000000000919 */ /* 0x006e640000002100 */
[----:B-1----:R-:W-:Y:S05]  /*6470*/  @P0 IMAD.SHL.U32 R0, R0, 0x10, RZ ;  /* 0x0000001000000824 */ /* 0x002fea00078e00ff */
[----:B------:R-:W-:Y:S05]  /*6480*/  @P0 LOP3.LUT R0, R0, 0x7f0, RZ, 0xc0, !PT ;  /* 0x000007f000000812 */ /* 0x000fea00078ec0ff */
[----:B------:R-:W1:Y:S04]  /*6490*/  @P0 LDS.128 R64, [R0+UR16+0x180] ;  /* 0x0001801000400984 */ /* 0x000e680008000c00 */
[----:B------:R-:W2:Y:S04]  /*64a0*/  @P0 LDS.128 R60, [R0+UR16+0x980] ;  /* 0x00098010003c0984 */ /* 0x000ea80008000c00 */
[----:B------:R-:W3:Y:S04]  /*64b0*/  @P0 LDS.128 R56, [R0+UR16+0x1180] ;  /* 0x0011801000380984 */ /* 0x000ee80008000c00 */
[----:B------:R-:W4:Y:S04]  /*64c0*/  @P0 LDS.128 R52, [R0+UR16+0x1980] ;  /* 0x0019801000340984 */ /* 0x000f280008000c00 */
[----:B------:R-:W5:Y:S04]  /*64d0*/  @P0 LDS.128 R48, [R0+UR16+0x2180] ;  /* 0x0021801000300984 */ /* 0x000f680008000c00 */
        /* <DEDUP_REMOVED lines=9> */
[----:B------:R4:W5:Y:S04]  /*6570*/  @P0 LDS.128 R4, [R0+UR16+0x7180] ;  /* 0x0071801000040984 */ /* 0x0009680008000c00 */
[----:B-1----:R1:W-:Y:S04]  /*6580*/  STL.64 [R1], R64 ;  /* 0x0000004001007387 */ /* 0x0023e80000100a00 */
[----:B------:R1:W-:Y:S04]  /*6590*/  STL.64 [R1+0x8], R66 ;  /* 0x0000084201007387 */ /* 0x0003e80000100a00 */
[----:B--2---:R1:W-:Y:S04]  /*65a0*/  STL.64 [R1+0x10], R60 ;  /* 0x0000103c01007387 */ /* 0x0043e80000100a00 */
[----:B------:R1:W-:Y:S04]  /*65b0*/  STL.64 [R1+0x18], R62 ;  /* 0x0000183e01007387 */ /* 0x0003e80000100a00 */
[----:B---3--:R1:W-:Y:S01]  /*65c0*/  STL.64 [R1+0x20], R56 ;  /* 0x0000203801007387 */ /* 0x0083e20000100a00 */
[----:B----4-:R-:W-:Y:S03]  /*65d0*/  IMAD.U32 R0, RZ, RZ, UR7 ;  /* 0x00000007ff007e24 */ /* 0x010fe6000f8e00ff */
[----:B------:R1:W-:Y:S04]  /*65e0*/  STL.64 [R1+0x28], R58 ;  /* 0x0000283a01007387 */ /* 0x0003e80000100a00 */
[----:B------:R1:W-:Y:S04]  /*65f0*/  STL.64 [R1+0x30], R52 ;  /* 0x0000303401007387 */ /* 0x0003e80000100a00 */
[----:B------:R1:W-:Y:S04]  /*6600*/  STL.64 [R1+0x38], R54 ;  /* 0x0000383601007387 */ /* 0x0003e80000100a00 */
[----:B-----5:R1:W-:Y:S04]  /*6610*/  STL.64 [R1+0x40], R48 ;  /* 0x0000403001007387 */ /* 0x0203e80000100a00 */
[----:B------:R1:W-:Y:S04]  /*6620*/  STL.64 [R1+0x48], R50 ;  /* 0x0000483201007387 */ /* 0x0003e80000100a00 */
        /* <DEDUP_REMOVED lines=14> */
[----:B------:R1:W-:Y:S01]  /*6710*/  STL.64 [R1+0xc0], R12 ;  /* 0x0000c00c01007387 */ /* 0x0003e20000100a00 */
[----:B------:R-:W-:Y:S01]  /*6720*/  @!PT LDS RZ, [RZ] ;  /* 0x00000000fffff984 */ /* 0x000fe20000000800 */
[----:B------:R-:W-:Y:S01]  /*6730*/  @!PT LDS RZ, [RZ] ;  /* 0x00000000fffff984 */ /* 0x000fe20000000800 */
[----:B------:R-:W-:Y:S01]  /*6740*/  @!PT LDS RZ, [RZ] ;  /* 0x00000000fffff984 */ /* 0x000fe20000000800 */
[----:B------:R-:W-:Y:S01]  /*6750*/  @!PT LDS RZ, [RZ] ;  /* 0x00000000fffff984 */ /* 0x000fe20000000800 */
[----:B------:R2:W-:Y:S06]  /*6760*/  MEMBAR.ALL.CTA ;  /* 0x0000000000007992 */ /* 0x0005ec0000008000 */
[----:B--2---:R-:W2:Y:S04]  /*6770*/  FENCE.VIEW.ASYNC.S ;  /* 0x00000000000073c6 */ /* 0x004ea80000000000 */
[----:B------:R1:W-:Y:S04]  /*6780*/  STL.64 [R1+0xc8], R14 ;  /* 0x0000c80e01007387 */ /* 0x0003e80000100a00 */
[----:B------:R1:W-:Y:S04]  /*6790*/  STL.64 [R1+0xd0], R8 ;  /* 0x0000d00801007387 */ /* 0x0003e80000100a00 */
[----:B------:R1:W-:Y:S04]  /*67a0*/  STL.64 [R1+0xd8], R10 ;  /* 0x0000d80a01007387 */ /* 0x0003e80000100a00 */
[----:B------:R1:W-:Y:S04]  /*67b0*/  STL.64 [R1+0xe0], R4 ;  /* 0x0000e00401007387 */ /* 0x0003e80000100a00 */
[----:B------:R1:W-:Y:S01]  /*67c0*/  STL.64 [R1+0xe8], R6 ;  /* 0x0000e80601007387 */ /* 0x0003e20000100a00 */
[----:B--2---:R-:W-:Y:S03]  /*67d0*/  SYNCS.ARRIVE.TRANS64.RED.A1T0 RZ, [UR4], RZ ;  /* 0x000000ffffff79a7 */ /* 0x004fe60008100404 */
[----:B------:R1:W-:Y:S02]  /*67e0*/  STL [R1+0xf4], R0 ;  /* 0x0000f40001007387 */ /* 0x0003e40000100800 */
.L_x_82:
[----:B-1----:R-:W1:Y:S01]  /*67f0*/  S2R R17, SR_TID.X ;  /* 0x0000000000117919 */ /* 0x002e620000002100 */
[----:B--2---:R-:W-:Y:S04]  /*6800*/  IMAD.U32 R0, RZ, RZ, UR45 ;  /* 0x0000002dff007e24 */ /* 0x004fe8000f8e00ff */
[----:B------:R-:W-:Y:S05]  /*6810*/  IMAD R16, R0, 0xf0, R22 ;  /* 0x000000f000107824 */ /* 0x000fea00078e0216 */
[----:B------:R-:W-:Y:S02]  /*6820*/  SHF.R.U32.HI R0, RZ, 0x15, R16 ;  /* 0x00000015ff007819 */ /* 0x000fe40000011610 */
[----:B-1----:R-:W-:Y:S04]  /*6830*/  SHF.R.U32.HI R17, RZ, 0x5, R17 ;  /* 0x00000005ff117819 */ /* 0x002fe80000011611 */
[----:B------:R-:W-:Y:S01]  /*6840*/  LOP3.LUT P0, RZ, R0, 0x3, R17, 0x48, !PT ;  /* 0x0000000300ff7812 */ /* 0x000fe20007804811 */
[----:B------:R-:W-:Y:S01]  /*6850*/  @!UPT UIADD3 URZ, UPT, UPT, URZ, URZ, URZ ;  /* 0x000000fffffff290 */ /* 0x000fe2000fffe0ff */
[----:B------:R-:W-:Y:S11]  /*6860*/  @P3 BRA `(.L_x_85) ;  /* 0x0000000000083947 */ /* 0x000ff60003800000 */
[----:B------:R-:W1:Y:S02]  /*6870*/  SYNCS.PHASECHK.TRANS64.TRYWAIT P1, [UR5+0xb0], R3 ;  /* 0x0000b003ff0075a7 */ /* 0x000e640008021105 */
[----:B-1----:R-:W-:Y:S05]  /*6880*/  @!P1 BRA `(.L_x_86) ;  /* 0x0000006c00e89947 */ /* 0x002fea0003800000 */
.L_x_85:
[----:B------:R-:W-:Y:S05]  /*6890*/  @!P0 BRA `(.L_x_87) ;  /* 0x0000000000408947 */ /* 0x000fea0003800000 */
[----:B------:R-:W2:Y:S01]  /*68a0*/  LDCU.64 UR8, c[0x4][0x68] ;  /* 0x01000d00ff0877ac */ /* 0x000ea20008000a00 */
[----:B-1----:R-:W-:Y:S01]  /*68b0*/  MOV R3, 0x0 ;  /* 0x0000000000037802 */ /* 0x002fe20000000f00 */
[----:B------:R-:W-:Y:S02]  /*68c0*/  HFMA2 R12, -RZ, RZ, 0, 5.9604644775390625e-08 ;  /* 0x00000001ff0c7431 */ /* 0x000fe400000001ff */
[----:B------:R-:W-:Y:S02]  /*68d0*/  IMAD.MOV.U32 R8, RZ, RZ, 0x192 ;  /* 0x00000192ff087424 */ /* 0x000fe400078e00ff */
[----:B------:R-:W-:Y:S01]  /*68e0*/  IMAD.MOV.U32 R13, RZ, RZ, RZ ;  /* 0x000000ffff0d7224 */ /* 0x000fe200078e00ff */
[----:B------:R-:W1:Y:S01]  /*68f0*/  LDCU.64 UR6, c[0x4][0x70] ;  /* 0x01000e00ff0677ac */ /* 0x000e620008000a00 */
[----:B------:R-:W3:Y:S01]  /*6900*/  LDC.64 R2, c[0x4][R3] ;  /* 0x0100000003027b82 */ /* 0x000ee20000000a00 */
[----:B------:R-:W4:Y:S01]  /*6910*/  LDCU.64 UR4, c[0x4][0x8] ;  /* 0x01000100ff0477ac */ /* 0x000f220008000a00 */
[----:B--2---:R-:W-:Y:S01]  /*6920*/  MOV R5, UR9 ;  /* 0x0000000900057c02 */ /* 0x004fe20008000f00 */
[----:B------:R-:W-:Y:S01]  /*6930*/  IMAD.U32 R4, RZ, RZ, UR8 ;  /* 0x00000008ff047e24 */ /* 0x000fe2000f8e00ff */
[----:B-1----:R-:W-:Y:S01]  /*6940*/  MOV R7, UR7 ;  /* 0x0000000700077c02 */ /* 0x002fe20008000f00 */
[----:B------:R-:W-:Y:S01]  /*6950*/  IMAD.U32 R6, RZ, RZ, UR6 ;  /* 0x00000006ff067e24 */ /* 0x000fe2000f8e00ff */
[----:B----4-:R-:W-:Y:S01]  /*6960*/  MOV R11, UR5 ;  /* 0x00000005000b7c02 */ /* 0x010fe20008000f00 */
[----:B------:R-:W-:Y:S02]  /*6970*/  IMAD.U32 R10, RZ, RZ, UR4 ;  /* 0x00000004ff0a7e24 */ /* 0x000fe4000f8e00ff */
[----:B------:R-:W-:Y:S07]  /*6980*/  LEPC R20, `(.L_x_87) ;  /* 0x000000001014794e */ /* 0x000fee0000000000 */
[----:B---3--:R-:W-:Y:S05]  /*6990*/  CALL.ABS.NOINC R2 ;  /* 0x0000000002007343 */ /* 0x008fea0003c00000 */
.L_x_87:
[----:B------:R-:W-:Y:S05]  /*69a0*/  WARPSYNC.ALL ;  /* 0x0000000000007948 */ /* 0x000fea0003800000 */
[C---:B------:R-:W-:Y:S01]  /*69b0*/  R2UR UR4, R16.reuse ;  /* 0x00000000100472ca */ /* 0x040fe200000e0000 */
[----:B-1----:R-:W-:Y:S05]  /*69c0*/  VIADD R0, R16, 0x10 ;  /* 0x0000001010007836 */ /* 0x002fea0000000000 */
[----:B------:R-:W-:Y:S04]  /*69d0*/  SHF.R.U32.HI R0, RZ, 0x15, R0 ;  /* 0x00000015ff007819 */ /* 0x000fe80000011600 */
[----:B------:R-:W-:Y:S03]  /*69e0*/  LOP3.LUT P0, RZ, R0, 0x3, R17, 0x48, !PT ;  /* 0x0000000300ff7812 */ /* 0x000fe60007804811 */
[----:B------:R-:W1:Y:S10]  /*69f0*/  LDTM.x16 R232, tmem[UR4] ;  /* 0x0000000400e879ee */ /* 0x000e740008240000 */
[----:B-1----:R-:W-:Y:S05]  /*6a00*/  @!P0 BRA `(.L_x_88) ;  /* 0x0000000000408947 */ /* 0x002fea0003800000 */
[----:B------:R-:W1:Y:S01]  /*6a10*/  LDCU.64 UR8, c[0x4][0x68] ;  /* 0x01000d00ff0877ac */ /* 0x000e620008000a00 */
[----:B------:R-:W-:Y:S01]  /*6a20*/  MOV R3, 0x0 ;  /* 0x0000000000037802 */ /* 0x000fe20000000f00 */
[----:B------:R-:W-:Y:S02]  /*6a30*/  HFMA2 R12, -RZ, RZ, 0, 5.9604644775390625e-08 ;  /* 0x00000001ff0c7431 */ /* 0x000fe400000001ff */
[----:B------:R-:W-:Y:S02]  /*6a40*/  IMAD.MOV.U32 R8, RZ, RZ, 0x192 ;  /* 0x00000192ff087424 */ /* 0x000fe400078e00ff */
[----:B------:R-:W-:Y:S01]  /*6a50*/  IMAD.MOV.U32 R13, RZ, RZ, RZ ;  /* 0x000000ffff0d7224 */ /* 0x000fe200078e00ff */
[----:B------:R-:W2:Y:S01]  /*6a60*/  LDCU.64 UR6, c[0x4][0x70] ;  /* 0x01000e00ff0677ac */ /* 0x000ea20008000a00 */
[----:B------:R-:W3:Y:S01]  /*6a70*/  LDC.64 R2, c[0x4][R3] ;  /* 0x0100000003027b82 */ /* 0x000ee20000000a00 */
[----:B------:R-:W4:Y:S01]  /*6a80*/  LDCU.64 UR4, c[0x4][0x8] ;  /* 0x01000100ff0477ac */ /* 0x000f220008000a00 */
[----:B-1----:R-:W-:Y:S01]  /*6a90*/  MOV R5, UR9 ;  /* 0x0000000900057c02 */ /* 0x002fe20008000f00 */
[----:B------:R-:W-:Y:S01]  /*6aa0*/  IMAD.U32 R4, RZ, RZ, UR8 ;  /* 0x00000008ff047e24 */ /* 0x000fe2000f8e00ff */
[----:B--2---:R-:W-:Y:S01]  /*6ab0*/  MOV R7, UR7 ;  /* 0x0000000700077c02 */ /* 0x004fe20008000f00 */
[----:B------:R-:W-:Y:S01]  /*6ac0*/  IMAD.U32 R6, RZ, RZ, UR6 ;  /* 0x00000006ff067e24 */ /* 0x000fe2000f8e00ff */
[----:B----4-:R-:W-:Y:S01]  /*6ad0*/  MOV R11, UR5 ;  /* 0x00000005000b7c02 */ /* 0x010fe20008000f00 */
[----:B------:R-:W-:Y:S02]  /*6ae0*/  IMAD.U32 R10, RZ, RZ, UR4 ;  /* 0x00000004ff0a7e24 */ /* 0x000fe4000f8e00ff */
[----:B------:R-:W-:Y:S07]  /*6af0*/  LEPC R20, `(.L_x_88) ;  /* 0x000000001014794e */ /* 0x000fee0000000000 */
[----:B---3--:R-:W-:Y:S05]  /*6b00*/  CALL.ABS.NOINC R2 ;  /* 0x0000000002007343 */ /* 0x008fea0003c00000 */
.L_x_88:
[----:B------:R-:W-:Y:S05]  /*6b10*/  WARPSYNC.ALL ;  /* 0x0000000000007948 */ /* 0x000fea0003800000 */
[C---:B------:R-:W-:Y:S01]  /*6b20*/  R2UR UR4, R16.reuse ;  /* 0x00000000100472ca */ /* 0x040fe200000e0000 */
[----:B------:R-:W-:Y:S05]  /*6b30*/  VIADD R0, R16, 0x20 ;  /* 0x0000002010007836 */ /* 0x000fea0000000000 */
[----:B------:R-:W-:Y:S04]  /*6b40*/  SHF.R.U32.HI R0, RZ, 0x15, R0 ;  /* 0x00000015ff007819 */ /* 0x000fe80000011600 */
[----:B------:R-:W-:Y:S03]  /*6b50*/  LOP3.LUT P0, RZ, R0, 0x3, R17, 0x48, !PT ;  /* 0x0000000300ff7812 */ /* 0x000fe60007804811 */
[----:B------:R-:W1:Y:S10]  /*6b60*/  LDTM.x16 R216, tmem[UR4+0x10] ;  /* 0x0000100400d879ee */ /* 0x000e740008240000 */
        /* <DEDUP_REMOVED lines=17> */
.L_x_89:
        /* <DEDUP_REMOVED lines=23> */
.L_x_90:
        /* <DEDUP_REMOVED lines=23> */
.L_x_91:
        /* <DEDUP_REMOVED lines=23> */
.L_x_92:
        /* <DEDUP_REMOVED lines=23> */
.L_x_93:
        /* <DEDUP_REMOVED lines=23> */
.L_x_94:
        /* <DEDUP_REMOVED lines=23> */
.L_x_95:
        /* <DEDUP_REMOVED lines=23> */
.L_x_96:
        /* <DEDUP_REMOVED lines=23> */
.L_x_97:
        /* <DEDUP_REMOVED lines=23> */
.L_x_98:
[----:B------:R-:W1:Y:S01]  /*7970*/  S2R R2, SR_TID.X ;  /* 0x0000000000027919 */ /* 0x000e620000002100 */
[----:B------:R-:W-:Y:S05]  /*7980*/  WARPSYNC.ALL ;  /* 0x0000000000007948 */ /* 0x000fea0003800000 */
[C---:B------:R-:W-:Y:S01]  /*7990*/  R2UR UR4, R16.reuse ;  /* 0x00000000100472ca */ /* 0x040fe200000e0000 */
[----:B------:R-:W-:Y:S05]  /*79a0*/  VIADD R0, R16, 0xc0 ;  /* 0x000000c010007836 */ /* 0x000fea0000000000 */
[----:B------:R-:W-:Y:S07]  /*79b0*/  SHF.R.U32.HI R0, RZ, 0x15, R0 ;  /* 0x00000015ff007819 */ /* 0x000fee0000011600 */
[----:B------:R-:W2:Y:S01]  /*79c0*/  LDTM.x16 R56, tmem[UR4+0xb0] ;  /* 0x0000b004003879ee */ /* 0x000ea20008240000 */
[----:B-1----:R-:W-:Y:S04]  /*79d0*/  SHF.R.U32.HI R2, RZ, 0x5, R2 ;  /* 0x00000005ff027819 */ /* 0x002fe80000011602 */
[----:B------:R-:W-:Y:S11]  /*79e0*/  LOP3.LUT P0, RZ, R0, 0x3, R2, 0x48, !PT ;  /* 0x0000000300ff7812 */ /* 0x000ff60007804802 */
[----:B------:R-:W-:Y:S02]  /*79f0*/  @!UPT UIADD3 URZ, UPT, UPT, URZ, URZ, URZ ;  /* 0x000000fffffff290 */ /* 0x000fe4000fffe0ff */
[----:B--2---:R-:W-:Y:S05]  /*7a00*/  @!P0 BRA `(.L_x_99) ;  /* 0x0000000000408947 */ /* 0x004fea0003800000 */
        /* <DEDUP_REMOVED lines=16> */
.L_x_99:
        /* <DEDUP_REMOVED lines=26> */
.L_x_100:
        /* <DEDUP_REMOVED lines=26> */
.L_x_101:
[----:B------:R-:W1:Y:S01]  /*7e50*/  S2R R0, SR_TID.X ;  /* 0x0000000000007919 */ /* 0x000e620000002100 */
[----:B------:R-:W-:Y:S05]  /*7e60*/  WARPSYNC.ALL ;  /* 0x0000000000007948 */ /* 0x000fea0003800000 */
[----:B-1----:R-:W-:Y:S01]  /*7e70*/  LOP3.LUT P0, RZ, R0, 0x60, RZ, 0xc0, !PT ;  /* 0x0000006000ff7812 */ /* 0x002fe2000780c0ff */
[----:B------:R-:W-:Y:S01]  /*7e80*/  IMAD R0, R232, UR37, RZ ;  /* 0x00000025e8007c24 */ /* 0x000fe2000f8e02ff */
[----:B------:R-:W-:Y:S01]  /*7e90*/  R2UR UR4, R16 ;  /* 0x00000000100472ca */ /* 0x000fe200000e0000 */
[----:B------:R-:W2:Y:S01]  /*7ea0*/  LDL.LU R18, [R1] ;  /* 0x0000000001127983 */ /* 0x000ea20000300800 */
[----:B------:R-:W-:Y:S01]  /*7eb0*/  IMAD R84, R84, UR37, RZ ;  /* 0x0000002554547c24 */ /* 0x000fe2000f8e02ff */
[----:B------:R-:W1:Y:S01]  /*7ec0*/  S2UR UR6, SR_CgaCtaId ;  /* 0x00000000000679c3 */ /* 0x000e620000008800 */
[----:B------:R-:W-:Y:S01]  /*7ed0*/  IMAD R60, R60, UR37, RZ ;  /* 0x000000253c3c7c24 */ /* 0x000fe2000f8e02ff */
[----:B------:R-:W3:Y:S01]  /*7ee0*/  LDL.LU R9, [R1+0x4] ;  /* 0x0000040001097983 */ /* 0x000ee20000300800 */
[----:B------:R-:W-:Y:S01]  /*7ef0*/  IMAD R61, R61, UR37, RZ ;  /* 0x000000253d3d7c24 */ /* 0x000fe2000f8e02ff */
[----:B------:R-:W-:Y:S01]  /*7f00*/  BSSY.RECONVERGENT B0, `(.L_x_102) ;  /* 0x00004e6000007945 */ /* 0x000fe20003800200 */
[----:B------:R-:W-:Y:S01]  /*7f10*/  IMAD R64, R64, UR37, RZ ;  /* 0x0000002540407c24 */ /* 0x000fe2000f8e02ff */
[----:B------:R-:W4:Y:S01]  /*7f20*/  LDL.LU R13, [R1+0x8] ;  /* 0x00000800010d7983 */ /* 0x000f220000300800 */
[----:B------:R-:W-:Y:S02]  /*7f30*/  IMAD R65, R65, UR37, RZ ;  /* 0x0000002541417c24 */ /* 0x000fe4000f8e02ff */
[----:B------:R-:W-:Y:S01]  /*7f40*/  IMAD R66, R66, UR37, RZ ;  /* 0x0000002542427c24 */ /* 0x000fe2000f8e02ff */
[----:B------:R-:W3:Y:S01]  /*7f50*/  LDL.LU R17, [R1+0xc] ;  /* 0x00000c0001117983 */ /* 0x000ee20000300800 */
        /* <DEDUP_REMOVED lines=8> */
[----:B------:R1:W-:Y:S01]  /*7fe0*/  STL [R1+0x1c8], R33 ;  /* 0x0001c82101007387 */ /* 0x0003e20000100800 */
[----:B------:R-:W-:Y:S02]  /*7ff0*/  IMAD R49, R49, UR37, RZ ;  /* 0x0000002531317c24 */ /* 0x000fe4000f8e02ff */
[----:B------:R-:W-:Y:S01]  /*8000*/  IMAD R50, R50, UR37, RZ ;  /* 0x0000002532327c24 */ /* 0x000fe2000f8e02ff */
[----:B------:R-:W-:Y:S01]  /*8010*/  STL [R1+0x1c4], R34 ;  /* 0x0001c42201007387 */ /* 0x000fe20000100800 */
        /* <DEDUP_REMOVED lines=20> */
[----:B------:R1:W-:Y:S01]  /*8160*/  STL [R1+0x144], R22 ;  /* 0x0001441601007387 */ /* 0x0003e20000100800 */
[----:B------:R-:W-:Y:S02]  /*8170*/  IMAD R201, R201, UR37, RZ ;  /* 0x00000025c9c97c24 */ /* 0x000fe4000f8e02ff */
[----:B------:R-:W-:Y:S01]  /*8180*/  IMAD R202, R202, UR37, RZ ;  /* 0x00000025caca7c24 */ /* 0x000fe2000f8e02ff */
[----:B-1----:R-:W3:Y:S01]  /*8190*/  LDL.LU R33, [R1+0x18] ;  /* 0x0000180001217983 */ /* 0x002ee20000300800 */
[----:B------:R-:W-:Y:S02]  /*81a0*/  IMAD R203, R203, UR37, RZ ;  /* 0x00000025cbcb7c24 */ /* 0x000fe4000f8e02ff */
        /* <DEDUP_REMOVED lines=121> */
[----:B--2---:R-:W-:Y:S01]  /*8940*/  PRMT R2, R18, 0x8880, RZ ;  /* 0x0000888012027816 */ /* 0x004fe200000000ff */
[----:B------:R-:W-:Y:S01]  /*8950*/  IMAD R138, R138, UR37, RZ ;  /* 0x000000258a8a7c24 */ /* 0x000fe2000f8e02ff */
[C---:B------:R-:W-:Y:S01]  /*8960*/  SHF.L.U32 R3, R18.reuse, 0x10, RZ ;  /* 0x0000001012037819 */ /* 0x040fe200000006ff */
[----:B------:R-:W-:Y:S01]  /*8970*/  IMAD R139, R139, UR37, RZ ;  /* 0x000000258b8b7c24 */ /* 0x000fe2000f8e02ff */
[----:B------:R-:W-:Y:S01]  /*8980*/  SHF.L.U32 R4, R18, 0x8, RZ ;  /* 0x0000000812047819 */ /* 0x000fe200000006ff */
[----:B------:R-:W-:Y:S01]  /*8990*/  IMAD R0, R2, UR44, R0 ;  /* 0x0000002c02007c24 */ /* 0x000fe2000f8e0200 */
[----:B------:R-:W-:Y:S01]  /*89a0*/  SHF.R.S32.HI R3, RZ, 0x18, R3 ;  /* 0x00000018ff037819 */ /* 0x000fe20000011403 */
[----:B------:R-:W-:Y:S01]  /*89b0*/  IMAD R2, R233, UR37, RZ ;  /* 0x00000025e9027c24 */ /* 0x000fe2000f8e02ff */
[----:B------:R-:W-:Y:S01]  /*89c0*/  SHF.R.S32.HI R4, RZ, 0x18, R4 ;  /* 0x00000018ff047819 */ /* 0x000fe20000011404 */
[----:B----4-:R-:W-:Y:S01]  /*89d0*/  IMAD.SHL.U32 R12, R13, 0x100, RZ ;  /* 0x000001000d0c7824 */ /* 0x010fe200078e00ff */
[----:B------:R-:W-:Y:S01]  /*89e0*/  SHF.R.S32.HI R5, RZ, 0x18, R18 ;  /* 0x00000018ff057819 */ /* 0x000fe20000011412 */
[----:B------:R-:W-:Y:S01]  /*89f0*/  IMAD R2, R3, UR44, R2 ;  /* 0x0000002c03027c24 */ /* 0x000fe2000f8e0202 */
[C---:B---3--:R-:W-:Y:S01]  /*8a00*/  PRMT R6, R9.reuse, 0x8880, RZ ;  /* 0x0000888009067816 */ /* 0x048fe200000000ff */
        /* <DEDUP_REMOVED lines=8> */
[----:B------:R-:W-:Y:S01]  /*8a90*/  IMAD.SHL.U32 R233, R249, 0x100, RZ ;  /* 0x00000100f9e97824 */ /* 0x000fe200078e00ff */
[----:B------:R-:W-:Y:S01]  /*8aa0*/  SHF.R.S32.HI R9, RZ, 0x18, R9 ;  /* 0x00000018ff097819 */ /* 0x000fe20000011409 */
[----:B------:R-:W-:Y:S01]  /*8ab0*/  IMAD R4, R5, UR44, R4 ;  /* 0x0000002c05047c24 */ /* 0x000fe2000f8e0204 */
[C---:B------:R-:W-:Y:S01]  /*8ac0*/  PRMT R10, R13.reuse, 0x8880, RZ ;  /* 0x000088800d0a7816 */ /* 0x040fe200000000ff */
[----:B------:R-:W-:Y:S01]  /*8ad0*/  IMAD R5, R236, UR37, RZ ;  /* 0x00000025ec057c24 */ /* 0x000fe2000f8e02ff */
[----:B------:R-:W-:Y:S01]  /*8ae0*/  SHF.L.U32 R11, R13, 0x10, RZ ;  /* 0x000000100d0b7819 */ /* 0x000fe200000006ff */
[----:B------:R-:W-:Y:S01]  /*8af0*/  IMAD R143, R143, UR37, RZ ;  /* 0x000000258f8f7c24 */ /* 0x000fe2000f8e02ff */
[----:B------:R-:W-:Y:S01]  /*8b00*/  SHF.R.S32.HI R12, RZ, 0x18, R12 ;  /* 0x00000018ff0c7819 */ /* 0x000fe2000001140c */
[----:B------:R-:W-:Y:S01]  /*8b10*/  IMAD R5, R6, UR44, R5 ;  /* 0x0000002c06057c24 */ /* 0x000fe2000f8e0205 */
[----:B------:R-:W-:Y:S01]  /*8b20*/  SHF.R.S32.HI R11, RZ, 0x18, R11 ;  /* 0x00000018ff0b7819 */ /* 0x000fe2000001140b */
[----:B------:R-:W-:Y:S01]  /*8b30*/  IMAD R6, R237, UR37, RZ ;  /* 0x00000025ed067c24 */ /* 0x000fe2000f8e02ff */
[----:B------:R-:W-:Y:S01]  /*8b40*/  SHF.R.S32.HI R13, RZ, 0x18, R13 ;  /* 0x00000018ff0d7819 */ /* 0x000fe2000001140d */
[----:B------:R-:W-:Y:S01]  /*8b50*/  IMAD R146, R146, UR37, RZ ;  /* 0x0000002592927c24 */ /* 0x000fe2000f8e02ff */
[----:B------:R-:W-:Y:S01]  /*8b60*/  PRMT R14, R17, 0x8880, RZ ;  /* 0x00008880110e7816 */ /* 0x000fe200000000ff */
[----:B------:R-:W-:Y:S01]  /*8b70*/  IMAD R6, R7, UR44, R6 ;  /* 0x0000002c07067c24 */ /* 0x000fe2000f8e0206 */
[C---:B------:R-:W-:Y:S01]  /*8b80*/  SHF.L.U32 R15, R17.reuse, 0x10, RZ ;  /* 0x00000010110f7819 */ /* 0x040fe200000006ff */
        /* <DEDUP_REMOVED lines=9> */
[----:B------:R-:W-:Y:S01]  /*8c20*/  SHF.L.U32 R20, R23, 0x10, RZ ;  /* 0x0000001017147819 */ /* 0x000fe200000006ff */
        /* <DEDUP_REMOVED lines=11> */
[----:B------:R-:W-:Y:S01]  /*8ce0*/  SHF.R.S32.HI R232, RZ, 0x18, R249 ;  /* 0x00000018ffe87819 */ /* 0x000fe200000114f9 */
[----:B------:R-:W-:Y:S01]  /*8cf0*/  IMAD R10, R11, UR44, R10 ;  /* 0x0000002c0b0a7c24 */ /* 0x000fe2000f8e020a */
[----:B------:R-:W-:Y:S01]  /*8d00*/  I2IP.S8.S32.SAT R7, R8, R7, RZ ;  /* 0x0000000708077239 */ /* 0x000fe200000014ff */
[----:B------:R-:W-:Y:S02]  /*8d10*/  IMAD R11, R242, UR37, RZ ;  /* 0x00000025f20b7c24 */ /* 0x000fe4000f8e02ff */
[----:B------:R-:W-:Y:S01]  /*8d20*/  IMAD R221, R227, UR37, RZ ;  /* 0x00000025e3dd7c24 */ /* 0x000fe2000f8e02ff */
[----:B------:R-:W-:Y:S01]  /*8d30*/  PRMT R227, R33, 0x8880, RZ ;  /* 0x0000888021e37816 */ /* 0x000fe200000000ff */
[----:B------:R-:W-:Y:S02]  /*8d40*/  IMAD R11, R12, UR44, R11 ;  /* 0x0000002c0c0b7c24 */ /* 0x000fe4000f8e020b */
[----:B------:R-:W-:Y:S02]  /*8d50*/  IMAD R12, R243, UR37, RZ ;  /* 0x00000025f30c7c24 */ /* 0x000fe4000f8e02ff */
[----:B------:R-:W-:Y:S02]  /*8d60*/  IMAD R151, R151, UR37, RZ ;  /* 0x0000002597977c24 */ /* 0x000fe4000f8e02ff */
        /* <DEDUP_REMOVED lines=13> */
[----:B------:R-:W-:Y:S01]  /*8e40*/  IMAD R18, R217, UR37, RZ ;  /* 0x00000025d9127c24 */ /* 0x000fe2000f8e02ff */
[----:B------:R-:W-:Y:S01]  /*8e50*/  PRMT R217, R249, 0x8880, RZ ;  /* 0x00008880f9d97816 */ /* 0x000fe200000000ff */
[----:B------:R-:W-:Y:S02]  /*8e60*/  IMAD R17, R19, UR44, R17 ;  /* 0x0000002c13117c24 */ /* 0x000fe4000f8e0211 */
[----:B------:R-:W-:Y:S01]  /*8e70*/  IMAD R19, R218, UR37, RZ ;  /* 0x00000025da137c24 */ /* 0x000fe2000f8e02ff */
[----:B------:R-:W-:Y:S01]  /*8e80*/  SHF.L.U32 R218, R249, 0x10, RZ ;  /* 0x00000010f9da7819 */ /* 0x000fe200000006ff */
[----:B------:R-:W-:Y:S02]  /*8e90*/  IMAD R18, R20, UR44, R18 ;  /* 0x0000002c14127c24 */ /* 0x000fe4000f8e0212 */
[----:B------:R-:W-:Y:S01]  /*8ea0*/  IMAD R20, R219, UR37, RZ ;  /* 0x00000025db147c24 */ /* 0x000fe2000f8e02ff */
[----:B------:R-:W-:Y:S01]  /*8eb0*/  SHF.R.S32.HI R218, RZ, 0x18, R218 ;  /* 0x00000018ffda7819 */ /* 0x000fe200000114da */
[----:B------:R-:W-:Y:S02]  /*8ec0*/  IMAD R19, R21, UR44, R19 ;  /* 0x0000002c15137c24 */ /* 0x000fe4000f8e0213 */
[----:B------:R-:W-:Y:S02]  /*8ed0*/  IMAD R21, R220, UR37, RZ ;  /* 0x00000025dc157c24 */ /* 0x000fe4000f8e02ff */
[----:B------:R-:W-:Y:S02]  /*8ee0*/  IMAD R20, R216, UR44, R20 ;  /* 0x0000002cd8147c24 */ /* 0x000fe4000f8e0214 */
[----:B------:R-:W-:Y:S01]  /*8ef0*/  IMAD R220, R226, UR37, RZ ;  /* 0x00000025e2dc7c24 */ /* 0x000fe2000f8e02ff */
[----:B------:R-:W-:Y:S01]  /*8f00*/  SHF.R.S32.HI R226, RZ, 0x18, R233 ;  /* 0x00000018ffe27819 */ /* 0x000fe200000114e9 */
[----:B------:R-:W-:Y:S02]  /*8f10*/  IMAD R21, R217, UR44, R21 ;  /* 0x0000002cd9157c24 */ /* 0x000fe4000f8e0215 */
[----:B------:R-:W-:Y:S02]  /*8f20*/  IMAD R216, R222, UR37, RZ ;  /* 0x00000025ded87c24 */ /* 0x000fe4000f8e02ff */
[----:B------:R-:W-:Y:S02]  /*8f30*/  IMAD R23, R218, UR44, R23 ;  /* 0x0000002cda177c24 */ /* 0x000fe4000f8e0217 */
[----:B------:R-:W-:Y:S02]  /*8f40*/  IMAD R217, R223, UR37, RZ ;  /* 0x00000025dfd97c24 */ /* 0x000fe4000f8e02ff */
[----:B------:R-:W-:Y:S01]  /*8f50*/  IMAD R216, R226, UR44, R216 ;  /* 0x0000002ce2d87c24 */ /* 0x000fe2000f8e02d8 */
[C---:B------:R-:W-:Y:S01]  /*8f60*/  SHF.L.U32 R226, R33.reuse, 0x8, RZ ;  /* 0x0000000821e27819 */ /* 0x040fe200000006ff */
[----:B------:R-:W-:Y:S02]  /*8f70*/  IMAD R218, R224, UR37, RZ ;  /* 0x00000025e0da7c24 */ /* 0x000fe4000f8e02ff */
[----:B------:R-:W-:Y:S01]  /*8f80*/  IMAD R217, R232, UR44, R217 ;  /* 0x0000002ce8d97c24 */ /* 0x000fe2000f8e02d9 */
[----:B------:R-:W-:Y:S01]  /*8f90*/  SHF.L.U32 R232, R22, 0x8, RZ ;  /* 0x0000000816e87819 */ /* 0x000fe200000006ff */
[----:B------:R-:W-:Y:S01]  /*8fa0*/  IMAD R222, R228, UR37, RZ ;  /* 0x00000025e4de7c24 */ /* 0x000fe2000f8e02ff */
[----:B------:R-:W-:Y:S01]  /*8fb0*/  SHF.L.U32 R228, R33, 0x10, RZ ;  /* 0x0000001021e47819 */ /* 0x000fe200000006ff */
[----:B------:R-:W-:Y:S01]  /*8fc0*/  IMAD R218, R227, UR44, R218 ;  /* 0x0000002ce3da7c24 */ /* 0x000fe2000f8e02da */
[----:B------:R-:W-:Y:S01]  /*8fd0*/  SHF.R.S32.HI R227, RZ, 0x18, R33 ;  /* 0x00000018ffe37819 */ /* 0x000fe20000011421 */
[----:B------:R-:W-:Y:S01]  /*8fe0*/  IMAD R223, R229, UR37, RZ ;  /* 0x00000025e5df7c24 */ /* 0x000fe2000f8e02ff */
[----:B------:R-:W-:Y:S01]  /*8ff0*/  SHF.R.S32.HI R228, RZ, 0x18, R228 ;  /* 0x00000018ffe47819 */ /* 0x000fe200000114e4 */
[----:B------:R-:W2:Y:S01]  /*9000*/  LDL.LU R33, [R1+0x28] ;  /* 0x0000280001217983 */ /* 0x000ea20000300800 */
[----:B------:R-:W-:Y:S01]  /*9010*/  SHF.L.U32 R229, R22, 0x10, RZ ;  /* 0x0000001016e57819 */ /* 0x000fe200000006ff */
[----:B------:R-:W-:Y:S01]  /*9020*/  IMAD R219, R225, UR37, RZ ;  /* 0x00000025e1db7c24 */ /* 0x000fe2000f8e02ff */
[----:B------:R-:W-:Y:S01]  /*9030*/  SHF.R.S32.HI R226, RZ, 0x18, R226 ;  /* 0x00000018ffe27819 */ /* 0x000fe200000114e2 */
[----:B------:R-:W-:Y:S01]  /*9040*/  IMAD R224, R230, UR37, RZ ;  /* 0x00000025e6e07c24 */ /* 0x000fe2000f8e02ff */
[----:B------:R-:W-:Y:S01]  /*9050*/  SHF.R.S32.HI R230, RZ, 0x18, R22 ;  /* 0x00000018ffe67819 */ /* 0x000fe20000011416 */
[----:B------:R-:W-:Y:S01]  /*9060*/  IMAD R219, R228, UR44, R219 ;  /* 0x0000002ce4db7c24 */ /* 0x000fe2000f8e02db */
[----:B------:R-:W-:Y:S01]  /*9070*/  PRMT R228, R22, 0x8880, RZ ;  /* 0x0000888016e47816 */ /* 0x000fe200000000ff */
[----:B------:R-:W-:Y:S01]  /*9080*/  IMAD R220, R226, UR44, R220 ;  /* 0x0000002ce2dc7c24 */ /* 0x000fe2000f8e02dc */
[----:B------:R-:W-:Y:S01]  /*9090*/  I2IP.S8.S32.SAT R216, R217, R216, RZ ;  /* 0x000000d8d9d87239 */ /* 0x000fe200000014ff */
[----:B------:R-:W3:Y:S01]  /*90a0*/  LDL.LU R22, [R1+0x2c] ;  /* 0x00002c0001167983 */ /* 0x000ee20000300800 */
[----:B------:R-:W-:Y:S01]  /*90b0*/  MOV R226, R228 ;  /* 0x000000e400e27202 */ /* 0x000fe20000000f00 */
[----:B------:R-:W-:Y:S01]  /*90c0*/  IMAD R225, R231, UR37, RZ ;  /* 0x00000025e7e17c24 */ /* 0x000fe2000f8e02ff */
[----:B------:R-:W-:Y:S01]  /*90d0*/  SHF.R.S32.HI R228, RZ, 0x18, R229 ;  /* 0x00000018ffe47819 */ /* 0x000fe200000114e5 */
[----:B------:R-:W-:Y:S01]  /*90e0*/  IMAD R221, R227, UR44, R221 ;  /* 0x0000002ce3dd7c24 */ /* 0x000fe2000f8e02dd */
[C---:B------:R-:W-:Y:S01]  /*90f0*/  PRMT R231, R35.reuse, 0x8880, RZ ;  /* 0x0000888023e77816 */ /* 0x040fe200000000ff */
[----:B------:R-:W-:Y:S01]  /*9100*/  IMAD R222, R226, UR44, R222 ;  /* 0x0000002ce2de7c24 */ /* 0x000fe2000f8e02de */
[----:B------:R-:W-:Y:S01]  /*9110*/  SHF.R.S32.HI R229, RZ, 0x18, R232 ;  /* 0x00000018ffe57819 */ /* 0x000fe200000114e8 */
[----:B------:R-:W-:Y:S01]  /*9120*/  IMAD R223, R228, UR44, R223 ;  /* 0x0000002ce4df7c24 */ /* 0x000fe2000f8e02df */
[----:B------:R-:W-:Y:S01]  /*9130*/  SHF.L.U32 R226, R35, 0x10, RZ ;  /* 0x0000001023e27819 */ /* 0x000fe200000006ff */
[----:B------:R-:W-:Y:S01]  /*9140*/  IMAD.MOV.U32 R227, RZ, RZ, R231 ;  /* 0x000000ffffe37224 */ /* 0x000fe200078e00e7 */
[----:B------:R-:W-:Y:S01]  /*9150*/  SHF.R.S32.HI R228, RZ, 0x18, R35 ;  /* 0x00000018ffe47819 */ /* 0x000fe20000011423 */
[----:B------:R-:W-:Y:S01]  /*9160*/  IMAD R224, R229, UR44, R224 ;  /* 0x0000002ce5e07c24 */ /* 0x000fe2000f8e02e0 */
[----:B------:R-:W-:Y:S01]  /*9170*/  SHF.R.S32.HI R226, RZ, 0x18, R226 ;  /* 0x00000018ffe27819 */ /* 0x000fe200000114e2 */
[----:B------:R-:W-:Y:S01]  /*9180*/  IMAD R225, R230, UR44, R225 ;  /* 0x0000002ce6e17c24 */ /* 0x000fe2000f8e02e1 */
[----:B------:R-:W-:Y:S01]  /*9190*/  SHF.L.U32 R230, R34, 0x10, RZ ;  /* 0x0000001022e67819 */ /* 0x000fe200000006ff */
[----:B------:R-:W-:Y:S01]  /*91a0*/  IMAD R200, R227, UR44, R200 ;  /* 0x0000002ce3c87c24 */ /* 0x000fe2000f8e02c8 */
[----:B------:R-:W-:Y:S01]  /*91b0*/  SHF.L.U32 R227, R35, 0x8, RZ ;  /* 0x0000000823e37819 */ /* 0x000fe200000006ff */
[----:B------:R-:W-:Y:S01]  /*91c0*/  IMAD R201, R226, UR44, R201 ;  /* 0x0000002ce2c97c24 */ /* 0x000fe2000f8e02c9 */
[----:B------:R-:W-:Y:S01]  /*91d0*/  PRMT R229, R34, 0x8880, RZ ;  /* 0x0000888022e57816 */ /* 0x000fe200000000ff */
[----:B------:R-:W4:Y:S01]  /*91e0*/  LDL.LU R35, [R1+0x30] ;  /* 0x0000300001237983 */ /* 0x000f220000300800 */
[----:B------:R-:W-:Y:S01]  /*91f0*/  SHF.R.S32.HI R227, RZ, 0x18, R227 ;  /* 0x00000018ffe37819 */ /* 0x000fe200000114e3 */
[----:B------:R-:W-:Y:S01]  /*9200*/  IMAD R130, R130, UR37, RZ ;  /* 0x0000002582827c24 */ /* 0x000fe2000f8e02ff */
[----:B------:R-:W-:Y:S01]  /*9210*/  SHF.R.S32.HI R230, RZ, 0x18, R230 ;  /* 0x00000018ffe67819 */ /* 0x000fe200000114e6 */
[----:B------:R-:W-:Y:S01]  /*9220*/  IMAD R131, R131, UR37, RZ ;  /* 0x0000002583837c24 */ /* 0x000fe2000f8e02ff */
[----:B------:R-:W-:Y:S01]  /*9230*/  SHF.L.U32 R226, R34, 0x8, RZ ;  /* 0x0000000822e27819 */ /* 0x000fe200000006ff */
[----:B------:R-:W-:Y:S01]  /*9240*/  IMAD R202, R227, UR44, R202 ;  /* 0x0000002ce3ca7c24 */ /* 0x000fe2000f8e02ca */
[----:B------:R-:W-:Y:S01]  /*9250*/  SHF.R.S32.HI R227, RZ, 0x18, R34 ;  /* 0x00000018ffe37819 */ /* 0x000fe20000011422 */
[----:B------:R-:W-:Y:S01]  /*9260*/  IMAD R203, R228, UR44, R203 ;  /* 0x0000002ce4cb7c24 */ /* 0x000fe2000f8e02cb */
[----:B------:R-:W-:Y:S01]  /*9270*/  SHF.R.S32.HI R226, RZ, 0x18, R226 ;  /* 0x00000018ffe27819 */ /* 0x000fe200000114e2 */
[----:B------:R-:W-:Y:S01]  /*9280*/  IMAD R204, R229, UR44, R204 ;  /* 0x0000002ce5cc7c24 */ /* 0x000fe2000f8e02cc */
[----:B------:R-:W-:Y:S01]  /*9290*/  I2IP.S8.S32.SAT R224, R225, R224, RZ ;  /* 0x000000e0e1e07239 */ /* 0x000fe200000014ff */
[----:B------:R-:W4:Y:S01]  /*92a0*/  LDL.LU R34, [R1+0x34] ;  /* 0x0000340001227983 */ /* 0x000f220000300800 */
[----:B------:R-:W-:Y:S01]  /*92b0*/  I2IP.S8.S32.SAT R220, R221, R220, RZ ;  /* 0x000000dcdddc7239 */ /* 0x000fe200000014ff */
[----:B------:R-:W-:Y:S01]  /*92c0*/  IMAD R205, R230, UR44, R205 ;  /* 0x0000002ce6cd7c24 */ /* 0x000fe2000f8e02cd */
[----:B------:R-:W-:Y:S01]  /*92d0*/  I2IP.S8.S32.SAT R221, R203, R202, RZ ;  /* 0x000000cacbdd7239 */ /* 0x000fe200000014ff */
[----:B------:R-:W-:Y:S02]  /*92e0*/  IMAD R206, R226, UR44, R206 ;  /* 0x0000002ce2ce7c24 */ /* 0x000fe4000f8e02ce */
[----:B------:R-:W-:Y:S01]  /*92f0*/  IMAD R207, R227, UR44, R207 ;  /* 0x0000002ce3cf7c24 */ /* 0x000fe2000f8e02cf */
[----:B------:R-:W-:Y:S01]  /*9300*/  I2IP.S8.S32.SAT R200, R201, R200, R221 ;  /* 0x000000c8c9c87239 */ /* 0x000fe200000014dd */
        /* <DEDUP_REMOVED lines=22> */
[C---:B--2---:R-:W-:Y:S01]  /*9470*/  PRMT R228, R33.reuse, 0x8880, RZ ;  /* 0x0000888021e47816 */ /* 0x044fe200000000ff */
[C---:B------:R-:W-:Y:S01]  /*9480*/  IMAD.SHL.U32 R230, R33.reuse, 0x100, RZ ;  /* 0x0000010021e67824 */ /* 0x040fe200078e00ff */
[----:B------:R-:W-:Y:S02]  /*9490*/  SHF.L.U32 R229, R33, 0x10, RZ ;  /* 0x0000001021e57819 */ /* 0x000fe400000006ff */
[----:B------:R-:W-:Y:S01]  /*94a0*/  SHF.R.S32.HI R231, RZ, 0x18, R33 ;  /* 0x00000018ffe77819 */ /* 0x000fe20000011421 */
[----:B------:R-:W-:Y:S01]  /*94b0*/  IMAD R208, R228, UR44, R208 ;  /* 0x0000002ce4d07c24 */ /* 0x000fe2000f8e02d0 */
[----:B------:R-:W-:Y:S01]  /*94c0*/  SHF.R.S32.HI R229, RZ, 0x18, R229 ;  /* 0x00000018ffe57819 */ /* 0x000fe200000114e5 */
[----:B------:R-:W2:Y:S01]  /*94d0*/  LDL.LU R33, [R1+0x38] ;  /* 0x0000380001217983 */ /* 0x000ea20000300800 */
[----:B------:R-:W-:Y:S02]  /*94e0*/  SHF.R.S32.HI R230, RZ, 0x18, R230 ;  /* 0x00000018ffe67819 */ /* 0x000fe400000114e6 */
[C---:B---3--:R-:W-:Y:S01]  /*94f0*/  PRMT R233, R22.reuse, 0x8880, RZ ;  /* 0x0000888016e97816 */ /* 0x048fe200000000ff */
[----:B------:R-:W-:Y:S01]  /*9500*/  IMAD R209, R229, UR44, R209 ;  /* 0x0000002ce5d17c24 */ /* 0x000fe2000f8e02d1 */
[----:B------:R-:W-:Y:S01]  /*9510*/  SHF.L.U32 R234, R22, 0x10, RZ ;  /* 0x0000001016ea7819 */ /* 0x000fe200000006ff */
[----:B------:R-:W-:Y:S01]  /*9520*/  IMAD R210, R230, UR44, R210 ;  /* 0x0000002ce6d27c24 */ /* 0x000fe2000f8e02d2 */
[----:B------:R-:W-:Y:S01]  /*9530*/  SHF.L.U32 R235, R22, 0x8, RZ ;  /* 0x0000000816eb7819 */ /* 0x000fe200000006ff */
[----:B------:R-:W-:Y:S01]  /*9540*/  IMAD R211, R231, UR44, R211 ;  /* 0x0000002ce7d37c24 */ /* 0x000fe2000f8e02d3 */
[----:B------:R-:W-:Y:S02]  /*9550*/  SHF.R.S32.HI R232, RZ, 0x18, R22 ;  /* 0x00000018ffe87819 */ /* 0x000fe40000011416 */
[----:B------:R-:W-:Y:S01]  /*9560*/  MOV R226, R233 ;  /* 0x000000e900e27202 */ /* 0x000fe20000000f00 */
[----:B------:R-:W3:Y:S01]  /*9570*/  LDL.LU R22, [R1+0x3c] ;  /* 0x00003c0001167983 */ /* 0x000ee20000300800 */
[----:B------:R-:W-:Y:S02]  /*9580*/  SHF.R.S32.HI R227, RZ, 0x18, R234 ;  /* 0x00000018ffe37819 */ /* 0x000fe400000114ea */
[----:B------:R-:W-:Y:S01]  /*9590*/  SHF.R.S32.HI R228, RZ, 0x18, R235 ;  /* 0x00000018ffe47819 */ /* 0x000fe200000114eb */
[----:B------:R-:W-:Y:S02]  /*95a0*/  IMAD R212, R226, UR44, R212 ;  /* 0x0000002ce2d47c24 */ /* 0x000fe4000f8e02d4 */
[----:B------:R-:W-:Y:S02]  /*95b0*/  IMAD R213, R227, UR44, R213 ;  /* 0x0000002ce3d57c24 */ /* 0x000fe4000f8e02d5 */
[----:B------:R-:W-:Y:S02]  /*95c0*/  IMAD R214, R228, UR44, R214 ;  /* 0x0000002ce4d67c24 */ /* 0x000fe4000f8e02d6 */
[----:B------:R-:W-:Y:S01]  /*95d0*/  IMAD R215, R232, UR44, R215 ;  /* 0x0000002ce8d77c24 */ /* 0x000fe2000f8e02d7 */
[C---:B----4-:R-:W-:Y:S02]  /*95e0*/  PRMT R229, R35.reuse, 0x8880, RZ ;  /* 0x0000888023e57816 */ /* 0x050fe400000000ff */
[C---:B------:R-:W-:Y:S02]  /*95f0*/  SHF.L.U32 R230, R35.reuse, 0x10, RZ ;  /* 0x0000001023e67819 */ /* 0x040fe400000006ff */
[----:B------:R-:W-:Y:S02]  /*9600*/  MOV R226, R229 ;  /* 0x000000e500e27202 */ /* 0x000fe40000000f00 */
[----:B------:R-:W-:Y:S02]  /*9610*/  SHF.R.S32.HI R229, RZ, 0x18, R230 ;  /* 0x00000018ffe57819 */ /* 0x000fe400000114e6 */
[----:B------:R-:W-:Y:S01]  /*9620*/  SHF.R.S32.HI R227, RZ, 0x18, R35 ;  /* 0x00000018ffe37819 */ /* 0x000fe20000011423 */
[----:B------:R-:W-:Y:S02]  /*9630*/  IMAD R184, R226, UR44, R184 ;  /* 0x0000002ce2b87c24 */ /* 0x000fe4000f8e02b8 */
[----:B------:R-:W-:Y:S01]  /*9640*/  IMAD.SHL.U32 R226, R35, 0x100, RZ ;  /* 0x0000010023e27824 */ /* 0x000fe200078e00ff */
[C---:B------:R-:W-:Y:S01]  /*9650*/  PRMT R228, R34.reuse, 0x8880, RZ ;  /* 0x0000888022e47816 */ /* 0x040fe200000000ff */
[----:B------:R-:W4:Y:S01]  /*9660*/  LDL.LU R35, [R1+0x40] ;  /* 0x0000400001237983 */ /* 0x000f220000300800 */
[C---:B------:R-:W-:Y:S01]  /*9670*/  SHF.L.U32 R233, R34.reuse, 0x8, RZ ;  /* 0x0000000822e97819 */ /* 0x040fe200000006ff */
[----:B------:R-:W-:Y:S01]  /*9680*/  IMAD R185, R229, UR44, R185 ;  /* 0x0000002ce5b97c24 */ /* 0x000fe2000f8e02b9 */
[----:B------:R-:W-:Y:S02]  /*9690*/  SHF.L.U32 R229, R34, 0x10, RZ ;  /* 0x0000001022e57819 */ /* 0x000fe400000006ff */
[----:B------:R-:W-:Y:S02]  /*96a0*/  SHF.R.S32.HI R230, RZ, 0x18, R34 ;  /* 0x00000018ffe67819 */ /* 0x000fe40000011422 */
[----:B------:R-:W-:Y:S01]  /*96b0*/  SHF.R.S32.HI R226, RZ, 0x18, R226 ;  /* 0x00000018ffe27819 */ /* 0x000fe200000114e2 */
[----:B------:R-:W4:Y:S01]  /*96c0*/  LDL.LU R34, [R1+0x44] ;  /* 0x0000440001227983 */ /* 0x000f220000300800 */
[----:B------:R-:W-:Y:S03]  /*96d0*/  SHF.R.S32.HI R229, RZ, 0x18, R229 ;  /* 0x00000018ffe57819 */ /* 0x000fe600000114e5 */
[----:B------:R-:W-:Y:S01]  /*96e0*/  IMAD R186, R226, UR44, R186 ;  /* 0x0000002ce2ba7c24 */ /* 0x000fe2000f8e02ba */
[----:B------:R-:W-:Y:S01]  /*96f0*/  SHF.R.S32.HI R226, RZ, 0x18, R233 ;  /* 0x00000018ffe27819 */ /* 0x000fe200000114e9 */
[----:B------:R-:W-:Y:S02]  /*9700*/  IMAD R187, R227, UR44, R187 ;  /* 0x0000002ce3bb7c24 */ /* 0x000fe4000f8e02bb */
[----:B------:R-:W-:Y:S02]  /*9710*/  IMAD R188, R228, UR44, R188 ;  /* 0x0000002ce4bc7c24 */ /* 0x000fe4000f8e02bc */
[----:B------:R-:W-:Y:S02]  /*9720*/  IMAD R189, R229, UR44, R189 ;  /* 0x0000002ce5bd7c24 */ /* 0x000fe4000f8e02bd */
[----:B------:R-:W-:Y:S02]  /*9730*/  IMAD R190, R226, UR44, R190 ;  /* 0x0000002ce2be7c24 */ /* 0x000fe4000f8e02be */
[----:B------:R-:W-:Y:S01]  /*9740*/  IMAD R191, R230, UR44, R191 ;  /* 0x0000002ce6bf7c24 */ /* 0x000fe2000f8e02bf */
[C---:B--2---:R-:W-:Y:S02]  /*9750*/  PRMT R234, R33.reuse, 0x8880, RZ ;  /* 0x0000888021ea7816 */ /* 0x044fe400000000ff */
[C---:B------:R-:W-:Y:S02]  /*9760*/  SHF.L.U32 R235, R33.reuse, 0x10, RZ ;  /* 0x0000001021eb7819 */ /* 0x040fe400000006ff */
[----:B------:R-:W-:Y:S02]  /*9770*/  SHF.L.U32 R236, R33, 0x8, RZ ;  /* 0x0000000821ec7819 */ /* 0x000fe400000006ff */
[----:B------:R-:W-:Y:S02]  /*9780*/  SHF.R.S32.HI R231, RZ, 0x18, R33 ;  /* 0x00000018ffe77819 */ /* 0x000fe40000011421 */
[----:B------:R-:W-:Y:S01]  /*9790*/  MOV R227, R234 ;  /* 0x000000ea00e37202 */ /* 0x000fe20000000f00 */
[----:B------:R-:W2:Y:S01]  /*97a0*/  LDL.LU R33, [R1+0x48] ;  /* 0x0000480001217983 */ /* 0x000ea20000300800 */
[----:B------:R-:W-:Y:S02]  /*97b0*/  SHF.R.S32.HI R226, RZ, 0x18, R235 ;  /* 0x00000018ffe27819 */ /* 0x000fe400000114eb */
[C---:B---3--:R-:W-:Y:S01]  /*97c0*/  PRMT R237, R22.reuse, 0x8880, RZ ;  /* 0x0000888016ed7816 */ /* 0x048fe200000000ff */
[C---:B------:R-:W-:Y:S01]  /*97d0*/  IMAD.SHL.U32 R240, R22.reuse, 0x100, RZ ;  /* 0x0000010016f07824 */ /* 0x040fe200078e00ff */
[----:B------:R-:W-:Y:S01]  /*97e0*/  SHF.L.U32 R238, R22, 0x10, RZ ;  /* 0x0000001016ee7819 */ /* 0x000fe200000006ff */
[----:B------:R-:W-:Y:S01]  /*97f0*/  IMAD R192, R227, UR44, R192 ;  /* 0x0000002ce3c07c24 */ /* 0x000fe2000f8e02c0 */
[----:B------:R-:W-:Y:S01]  /*9800*/  SHF.R.S32.HI R232, RZ, 0x18, R22 ;  /* 0x00000018ffe87819 */ /* 0x000fe20000011416 */
[----:B------:R-:W-:Y:S01]  /*9810*/  IMAD R193, R226, UR44, R193 ;  /* 0x0000002ce2c17c24 */ /* 0x000fe2000f8e02c1 */
[----:B------:R-:W-:Y:S01]  /*9820*/  SHF.R.S32.HI R228, RZ, 0x18, R236 ;  /* 0x00000018ffe47819 */ /* 0x000fe200000114ec */
[----:B------:R-:W3:Y:S01]  /*9830*/  LDL.LU R22, [R1+0x4c] ;  /* 0x00004c0001167983 */ /* 0x000ee20000300800 */
[----:B------:R-:W-:Y:S02]  /*9840*/  MOV R227, R237 ;  /* 0x000000ed00e37202 */ /* 0x000fe40000000f00 */
[----:B------:R-:W-:Y:S01]  /*9850*/  SHF.R.S32.HI R229, RZ, 0x18, R238 ;  /* 0x00000018ffe57819 */ /* 0x000fe200000114ee */
[----:B------:R1:W-:Y:S01]  /*9860*/  STL.64 [R1+0x198], R186 ;  /* 0x000198ba01007387 */ /* 0x0003e20000100a00 */
[----:B------:R-:W-:Y:S01]  /*9870*/  SHF.R.S32.HI R226, RZ, 0x18, R240 ;  /* 0x00000018ffe27819 */ /* 0x000fe200000114f0 */
[----:B------:R-:W-:Y:S02]  /*9880*/  IMAD R194, R228, UR44, R194 ;  /* 0x0000002ce4c27c24 */ /* 0x000fe4000f8e02c2 */
[----:B------:R-:W-:Y:S02]  /*9890*/  IMAD R195, R231, UR44, R195 ;  /* 0x0000002ce7c37c24 */ /* 0x000fe4000f8e02c3 */
[----:B------:R1:W-:Y:S01]  /*98a0*/  STL.64 [R1+0x190], R184 ;  /* 0x000190b801007387 */ /* 0x0003e20000100a00 */
[----:B------:R-:W-:Y:S02]  /*98b0*/  IMAD R196, R227, UR44, R196 ;  /* 0x0000002ce3c47c24 */ /* 0x000fe4000f8e02c4 */
[----:B------:R-:W-:Y:S02]  /*98c0*/  IMAD R197, R229, UR44, R197 ;  /* 0x0000002ce5c57c24 */ /* 0x000fe4000f8e02c5 */
[----:B------:R-:W-:Y:S01]  /*98d0*/  IMAD R198, R226, UR44, R198 ;  /* 0x0000002ce2c67c24 */ /* 0x000fe2000f8e02c6 */
[----:B------:R-:W-:Y:S01]  /*98e0*/  STL.64 [R1+0x1a8], R190 ;  /* 0x0001a8be01007387 */ /* 0x000fe20000100a00 */
[C---:B----4-:R-:W-:Y:S01]  /*98f0*/  PRMT R227, R35.reuse, 0x8880, RZ ;  /* 0x0000888023e37816 */ /* 0x050fe200000000ff */
[----:B------:R-:W-:Y:S01]  /*9900*/  IMAD R199, R232, UR44, R199 ;  /* 0x0000002ce8c77c24 */ /* 0x000fe2000f8e02c7 */
[C---:B------:R-:W-:Y:S02]  /*9910*/  SHF.L.U32 R228, R35.reuse, 0x10, RZ ;  /* 0x0000001023e47819 */ /* 0x040fe400000006ff */
[----:B------:R-:W-:Y:S01]  /*9920*/  SHF.L.U32 R234, R35, 0x8, RZ ;  /* 0x0000000823ea7819 */ /* 0x000fe200000006ff */
[----:B------:R4:W-:Y:S01]  /*9930*/  STL.64 [R1+0x1a0], R188 ;  /* 0x0001a0bc01007387 */ /* 0x0009e20000100a00 */
[----:B------:R-:W-:Y:S01]  /*9940*/  SHF.R.S32.HI R229, RZ, 0x18, R35 ;  /* 0x00000018ffe57819 */ /* 0x000fe20000011423 */
[----:B------:R-:W-:Y:S01]  /*9950*/  IMAD R168, R227, UR44, R168 ;  /* 0x0000002ce3a87c24 */ /* 0x000fe2000f8e02a8 */
[C---:B------:R-:W-:Y:S01]  /*9960*/  PRMT R235, R34.reuse, 0x8880, RZ ;  /* 0x0000888022eb7816 */ /* 0x040fe200000000ff */
[C---:B------:R-:W-:Y:S01]  /*9970*/  IMAD.SHL.U32 R237, R34.reuse, 0x100, RZ ;  /* 0x0000010022ed7824 */ /* 0x040fe200078e00ff */
[----:B------:R-:W-:Y:S01]  /*9980*/  SHF.L.U32 R236, R34, 0x10, RZ ;  /* 0x0000001022ec7819 */ /* 0x000fe200000006ff */
[----:B------:R-:W4:Y:S01]  /*9990*/  LDL.LU R35, [R1+0x50] ;  /* 0x0000500001237983 */ /* 0x000f220000300800 */
[----:B------:R-:W-:Y:S02]  /*99a0*/  SHF.R.S32.HI R230, RZ, 0x18, R34 ;  /* 0x00000018ffe67819 */ /* 0x000fe40000011422 */
[----:B------:R-:W-:Y:S01]  /*99b0*/  SHF.R.S32.HI R228, RZ, 0x18, R228 ;  /* 0x00000018ffe47819 */ /* 0x000fe200000114e4 */
[----:B------:R-:W4:Y:S01]  /*99c0*/  LDL.LU R34, [R1+0x54] ;  /* 0x0000540001227983 */ /* 0x000f220000300800 */
[----:B------:R-:W-:Y:S02]  /*99d0*/  SHF.R.S32.HI R226, RZ, 0x18, R234 ;  /* 0x00000018ffe27819 */ /* 0x000fe400000114ea */
[----:B------:R-:W-:Y:S01]  /*99e0*/  MOV R227, R235 ;  /* 0x000000eb00e37202 */ /* 0x000fe20000000f00 */
[----:B------:R-:W-:Y:S01]  /*99f0*/  IMAD R169, R228, UR44, R169 ;  /* 0x0000002ce4a97c24 */ /* 0x000fe2000f8e02a9 */
[----:B------:R-:W-:Y:S01]  /*9a00*/  SHF.R.S32.HI R228, RZ, 0x18, R237 ;  /* 0x00000018ffe47819 */ /* 0x000fe200000114ed */
[----:B------:R-:W-:Y:S01]  /*9a10*/  IMAD R170, R226, UR44, R170 ;  /* 0x0000002ce2aa7c24 */ /* 0x000fe2000f8e02aa */
[----:B------:R-:W-:Y:S01]  /*9a20*/  SHF.R.S32.HI R226, RZ, 0x18, R236 ;  /* 0x00000018ffe27819 */ /* 0x000fe200000114ec */
[----:B------:R-:W-:Y:S02]  /*9a30*/  IMAD R171, R229, UR44, R171 ;  /* 0x0000002ce5ab7c24 */ /* 0x000fe4000f8e02ab */
[----:B------:R-:W-:Y:S02]  /*9a40*/  IMAD R172, R227, UR44, R172 ;  /* 0x0000002ce3ac7c24 */ /* 0x000fe4000f8e02ac */
[----:B------:R-:W-:Y:S02]  /*9a50*/  IMAD R173, R226, UR44, R173 ;  /* 0x0000002ce2ad7c24 */ /* 0x000fe4000f8e02ad */
[----:B------:R-:W-:Y:S02]  /*9a60*/  IMAD R174, R228, UR44, R174 ;  /* 0x0000002ce4ae7c24 */ /* 0x000fe4000f8e02ae */
[----:B------:R-:W-:Y:S05]  /*9a70*/  IMAD R175, R230, UR44, R175 ;  /* 0x0000002ce6af7c24 */ /* 0x000fea000f8e02af */
[----:B------:R-:W-:Y:S02]  /*9a80*/  I2IP.S8.S32.SAT R174, R175, R174, RZ ;  /* 0x000000aeafae7239 */ /* 0x000fe400000014ff */
[C---:B--2---:R-:W-:Y:S02]  /*9a90*/  PRMT R238, R33.reuse, 0x8880, RZ ;  /* 0x0000888021ee7816 */ /* 0x044fe400000000ff */
[C---:B------:R-:W-:Y:S02]  /*9aa0*/  SHF.L.U32 R239, R33.reuse, 0x10, RZ ;  /* 0x0000001021ef7819 */ /* 0x040fe400000006ff */
[----:B------:R-:W-:Y:S01]  /*9ab0*/  SHF.L.U32 R241, R33, 0x8, RZ ;  /* 0x0000000821f17819 */ /* 0x000fe200000006ff */
[----:B------:R-:W-:Y:S01]  /*9ac0*/  IMAD.MOV.U32 R227, RZ, RZ, R238 ;  /* 0x000000ffffe37224 */ /* 0x000fe200078e00ee */
[----:B------:R-:W-:Y:S02]  /*9ad0*/  SHF.R.S32.HI R231, RZ, 0x18, R33 ;  /* 0x00000018ffe77819 */ /* 0x000fe40000011421 */
[----:B------:R-:W-:Y:S01]  /*9ae0*/  SHF.R.S32.HI R229, RZ, 0x18, R239 ;  /* 0x00000018ffe57819 */ /* 0x000fe200000114ef */
[----:B------:R-:W2:Y:S01]  /*9af0*/  LDL.LU R33, [R1+0x58] ;  /* 0x0000580001217983 */ /* 0x000ea20000300800 */
[C---:B---3--:R-:W-:Y:S01]  /*9b00*/  PRMT R243, R22.reuse, 0x8880, RZ ;  /* 0x0000888016f37816 */ /* 0x048fe200000000ff */
[----:B------:R-:W-:Y:S01]  /*9b10*/  IMAD R176, R227, UR44, R176 ;  /* 0x0000002ce3b07c24 */ /* 0x000fe2000f8e02b0 */
[C---:B------:R-:W-:Y:S01]  /*9b20*/  SHF.L.U32 R245, R22.reuse, 0x10, RZ ;  /* 0x0000001016f57819 */ /* 0x040fe200000006ff */
[----:B------:R-:W-:Y:S01]  /*9b30*/  IMAD R177, R229, UR44, R177 ;  /* 0x0000002ce5b17c24 */ /* 0x000fe2000f8e02b1 */
[----:B------:R-:W-:Y:S02]  /*9b40*/  SHF.L.U32 R246, R22, 0x8, RZ ;  /* 0x0000000816f67819 */ /* 0x000fe400000006ff */
[----:B------:R-:W-:Y:S02]  /*9b50*/  SHF.R.S32.HI R233, RZ, 0x18, R22 ;  /* 0x00000018ffe97819 */ /* 0x000fe40000011416 */
[----:B------:R-:W-:Y:S01]  /*9b60*/  SHF.R.S32.HI R226, RZ, 0x18, R241 ;  /* 0x00000018ffe27819 */ /* 0x000fe200000114f1 */
[----:B------:R-:W3:Y:S01]  /*9b70*/  LDL.LU R22, [R1+0x5c] ;  /* 0x00005c0001167983 */ /* 0x000ee20000300800 */
[----:B------:R-:W-:Y:S02]  /*9b80*/  MOV R227, R243 ;  /* 0x000000f300e37202 */ /* 0x000fe40000000f00 */
[----:B------:R-:W-:Y:S01]  /*9b90*/  SHF.R.S32.HI R228, RZ, 0x18, R245 ;  /* 0x00000018ffe47819 */ /* 0x000fe200000114f5 */
[----:B------:R-:W-:Y:S01]  /*9ba0*/  IMAD R178, R226, UR44, R178 ;  /* 0x0000002ce2b27c24 */ /* 0x000fe2000f8e02b2 */
[----:B------:R-:W-:Y:S01]  /*9bb0*/  SHF.R.S32.HI R226, RZ, 0x18, R246 ;  /* 0x00000018ffe27819 */ /* 0x000fe200000114f6 */
[----:B------:R-:W-:Y:S02]  /*9bc0*/  IMAD R179, R231, UR44, R179 ;  /* 0x0000002ce7b37c24 */ /* 0x000fe4000f8e02b3 */
[----:B------:R-:W-:Y:S02]  /*9bd0*/  IMAD R180, R227, UR44, R180 ;  /* 0x0000002ce3b47c24 */ /* 0x000fe4000f8e02b4 */
[----:B------:R-:W-:Y:S02]  /*9be0*/  IMAD R181, R228, UR44, R181 ;  /* 0x0000002ce4b57c24 */ /* 0x000fe4000f8e02b5 */
[----:B------:R-:W-:Y:S02]  /*9bf0*/  IMAD R182, R226, UR44, R182 ;  /* 0x0000002ce2b67c24 */ /* 0x000fe4000f8e02b6 */
[----:B------:R-:W-:Y:S01]  /*9c00*/  IMAD R183, R233, UR44, R183 ;  /* 0x0000002ce9b77c24 */ /* 0x000fe2000f8e02b7 */
[C---:B----4-:R-:W-:Y:S02]  /*9c10*/  PRMT R230, R35.reuse, 0x8880, RZ ;  /* 0x0000888023e67816 */ /* 0x050fe400000000ff */
[C---:B------:R-:W-:Y:S02]  /*9c20*/  SHF.L.U32 R236, R35.reuse, 0x10, RZ ;  /* 0x0000001023ec7819 */ /* 0x040fe400000006ff */
[----:B------:R-:W-:Y:S02]  /*9c30*/  SHF.L.U32 R237, R35, 0x8, RZ ;  /* 0x0000000823ed7819 */ /* 0x000fe400000006ff */
[----:B------:R-:W-:Y:S02]  /*9c40*/  SHF.R.S32.HI R229, RZ, 0x18, R35 ;  /* 0x00000018ffe57819 */ /* 0x000fe40000011423 */
[C---:B------:R-:W-:Y:S01]  /*9c50*/  PRMT R238, R34.reuse, 0x8880, RZ ;  /* 0x0000888022ee7816 */ /* 0x040fe200000000ff */
[----:B------:R-:W4:Y:S01]  /*9c60*/  LDL.LU R35, [R1+0x60] ;  /* 0x0000600001237983 */ /* 0x000f220000300800 */
[C---:B------:R-:W-:Y:S02]  /*9c70*/  SHF.L.U32 R239, R34.reuse, 0x10, RZ ;  /* 0x0000001022ef7819 */ /* 0x040fe400000006ff */
[----:B------:R-:W-:Y:S02]  /*9c80*/  SHF.L.U32 R240, R34, 0x8, RZ ;  /* 0x0000000822f07819 */ /* 0x000fe400000006ff */
[----:B------:R-:W-:Y:S02]  /*9c90*/  SHF.R.S32.HI R232, RZ, 0x18, R34 ;  /* 0x00000018ffe87819 */ /* 0x000fe40000011422 */
[----:B------:R-:W-:Y:S01]  /*9ca0*/  MOV R227, R230 ;  /* 0x000000e600e37202 */ /* 0x000fe20000000f00 */
[----:B------:R-:W4:Y:S01]  /*9cb0*/  LDL.LU R34, [R1+0x64] ;  /* 0x0000640001227983 */ /* 0x000f220000300800 */
[----:B------:R-:W-:Y:S02]  /*9cc0*/  SHF.R.S32.HI R226, RZ, 0x18, R236 ;  /* 0x00000018ffe27819 */ /* 0x000fe400000114ec */
[----:B------:R-:W-:Y:S01]  /*9cd0*/  SHF.R.S32.HI R228, RZ, 0x18, R237 ;  /* 0x00000018ffe47819 */ /* 0x000fe200000114ed */
[----:B------:R-:W-:Y:S01]  /*9ce0*/  IMAD R152, R227, UR44, R152 ;  /* 0x0000002ce3987c24 */ /* 0x000fe2000f8e0298 */
        /* <DEDUP_REMOVED lines=11> */
[C---:B--2---:R-:W-:Y:S01]  /*9da0*/  PRMT R242, R33.reuse, 0x8880, RZ ;  /* 0x0000888021f27816 */ /* 0x044fe200000000ff */
[C---:B------:R-:W-:Y:S01]  /*9db0*/  IMAD.SHL.U32 R247, R33.reuse, 0x100, RZ ;  /* 0x0000010021f77824 */ /* 0x040fe200078e00ff */
[----:B------:R-:W-:Y:S02]  /*9dc0*/  SHF.L.U32 R244, R33, 0x10, RZ ;  /* 0x0000001021f47819 */ /* 0x000fe400000006ff */
[----:B------:R-:W-:Y:S02]  /*9dd0*/  SHF.R.S32.HI R234, RZ, 0x18, R33 ;  /* 0x00000018ffea7819 */ /* 0x000fe40000011421 */
[----:B------:R-:W-:Y:S01]  /*9de0*/  MOV R227, R242 ;  /* 0x000000f200e37202 */ /* 0x000fe20000000f00 */
[----:B------:R-:W2:Y:S01]  /*9df0*/  LDL.LU R33, [R1+0x68] ;  /* 0x0000680001217983 */ /* 0x000ea20000300800 */
[----:B------:R-:W-:Y:S02]  /*9e00*/  SHF.R.S32.HI R228, RZ, 0x18, R244 ;  /* 0x00000018ffe47819 */ /* 0x000fe400000114f4 */
[C---:B---3--:R-:W-:Y:S01]  /*9e10*/  PRMT R249, R22.reuse, 0x8880, RZ ;  /* 0x0000888016f97816 */ /* 0x048fe200000000ff */
[----:B------:R-:W-:Y:S01]  /*9e20*/  IMAD R160, R227, UR44, R160 ;  /* 0x0000002ce3a07c24 */ /* 0x000fe2000f8e02a0 */
[----:B------:R-:W-:Y:S01]  /*9e30*/  SHF.L.U32 R250, R22, 0x10, RZ ;  /* 0x0000001016fa7819 */ /* 0x000fe200000006ff */
[----:B------:R-:W-:Y:S01]  /*9e40*/  IMAD R161, R228, UR44, R161 ;  /* 0x0000002ce4a17c24 */ /* 0x000fe2000f8e02a1 */
[----:B------:R-:W-:Y:S02]  /*9e50*/  SHF.L.U32 R251, R22, 0x8, RZ ;  /* 0x0000000816fb7819 */ /* 0x000fe400000006ff */
[----:B------:R-:W-:Y:S02]  /*9e60*/  SHF.R.S32.HI R235, RZ, 0x18, R22 ;  /* 0x00000018ffeb7819 */ /* 0x000fe40000011416 */
[----:B------:R-:W-:Y:S01]  /*9e70*/  SHF.R.S32.HI R226, RZ, 0x18, R247 ;  /* 0x00000018ffe27819 */ /* 0x000fe200000114f7 */
[----:B------:R-:W3:Y:S01]  /*9e80*/  LDL.LU R22, [R1+0x6c] ;  /* 0x00006c0001167983 */ /* 0x000ee20000300800 */
[----:B------:R-:W-:Y:S02]  /*9e90*/  MOV R227, R249 ;  /* 0x000000f900e37202 */ /* 0x000fe40000000f00 */
[----:B------:R-:W-:Y:S01]  /*9ea0*/  SHF.R.S32.HI R228, RZ, 0x18, R251 ;  /* 0x00000018ffe47819 */ /* 0x000fe200000114fb */
[----:B------:R-:W3:Y:S01]  /*9eb0*/  LDL.LU R38, [R1+0x70] ;  /* 0x0000700001267983 */ /* 0x000ee20000300800 */
[----:B------:R-:W-:Y:S01]  /*9ec0*/  IMAD R162, R226, UR44, R162 ;  /* 0x0000002ce2a27c24 */ /* 0x000fe2000f8e02a2 */
[----:B------:R-:W-:Y:S01]  /*9ed0*/  SHF.R.S32.HI R226, RZ, 0x18, R250 ;  /* 0x00000018ffe27819 */ /* 0x000fe200000114fa */
[----:B------:R-:W-:Y:S02]  /*9ee0*/  IMAD R163, R234, UR44, R163 ;  /* 0x0000002ceaa37c24 */ /* 0x000fe4000f8e02a3 */
[----:B------:R-:W-:Y:S02]  /*9ef0*/  IMAD R164, R227, UR44, R164 ;  /* 0x0000002ce3a47c24 */ /* 0x000fe4000f8e02a4 */
[----:B------:R-:W-:Y:S02]  /*9f00*/  IMAD R165, R226, UR44, R165 ;  /* 0x0000002ce2a57c24 */ /* 0x000fe4000f8e02a5 */
[----:B------:R-:W-:Y:S02]  /*9f10*/  IMAD R166, R228, UR44, R166 ;  /* 0x0000002ce4a67c24 */ /* 0x000fe4000f8e02a6 */
[----:B------:R-:W-:Y:S01]  /*9f20*/  IMAD R167, R235, UR44, R167 ;  /* 0x0000002ceba77c24 */ /* 0x000fe2000f8e02a7 */
[C---:B----4-:R-:W-:Y:S01]  /*9f30*/  PRMT R229, R35.reuse, 0x8880, RZ ;  /* 0x0000888023e57816 */ /* 0x050fe200000000ff */
[C---:B------:R-:W-:Y:S01]  /*9f40*/  IMAD.U32 R237, R35.reuse, 0x10000, RZ ;  /* 0x0001000023ed7824 */ /* 0x040fe200078e00ff */
[----:B------:R-:W-:Y:S02]  /*9f50*/  SHF.L.U32 R238, R35, 0x8, RZ ;  /* 0x0000000823ee7819 */ /* 0x000fe400000006ff */
[----:B------:R-:W-:Y:S02]  /*9f60*/  SHF.R.S32.HI R230, RZ, 0x18, R35 ;  /* 0x00000018ffe67819 */ /* 0x000fe40000011423 */
[----:B------:R-:W-:Y:S02]  /*9f70*/  MOV R227, R229 ;  /* 0x000000e500e37202 */ /* 0x000fe40000000f00 */
[C---:B------:R-:W-:Y:S02]  /*9f80*/  PRMT R241, R34.reuse, 0x8880, RZ ;  /* 0x0000888022f17816 */ /* 0x040fe400000000ff */
[C---:B------:R-:W-:Y:S01]  /*9f90*/  SHF.L.U32 R243, R34.reuse, 0x10, RZ ;  /* 0x0000001022f37819 */ /* 0x040fe200000006ff */
[----:B------:R-:W-:Y:S01]  /*9fa0*/  IMAD R136, R227, UR44, R136 ;  /* 0x0000002ce3887c24 */ /* 0x000fe2000f8e0288 */
[----:B------:R-:W-:Y:S02]  /*9fb0*/  SHF.L.U32 R245, R34, 0x8, RZ ;  /* 0x0000000822f57819 */ /* 0x000fe400000006ff */
        /* <DEDUP_REMOVED lines=16> */
[C---:B-1----:R-:W-:Y:S02]  /*a0c0*/  SHF.L.U32 R186, R33.reuse, 0x10, RZ ;  /* 0x0000001021ba7819 */ /* 0x042fe400000006ff */
[----:B------:R-:W-:Y:S02]  /*a0d0*/  SHF.L.U32 R184, R33, 0x8, RZ ;  /* 0x0000000821b87819 */ /* 0x000fe400000006ff */
[----:B------:R-:W-:Y:S02]  /*a0e0*/  SHF.R.S32.HI R233, RZ, 0x18, R33 ;  /* 0x00000018ffe97819 */ /* 0x000fe40000011421 */
[----:B------:R-:W-:Y:S01]  /*a0f0*/  MOV R227, R246 ;  /* 0x000000f600e37202 */ /* 0x000fe20000000f00 */
[----:B------:R-:W2:Y:S01]  /*a100*/  LDL.LU R33, [R1+0x78] ;  /* 0x0000780001217983 */ /* 0x000ea20000300800 */
[----:B------:R-:W-:Y:S02]  /*a110*/  SHF.R.S32.HI R226, RZ, 0x18, R186 ;  /* 0x00000018ffe27819 */ /* 0x000fe400000114ba */
[C---:B---3--:R-:W-:Y:S01]  /*a120*/  PRMT R36, R22.reuse, 0x8880, RZ ;  /* 0x0000888016247816 */ /* 0x048fe200000000ff */
[C---:B------:R-:W-:Y:S01]  /*a130*/  IMAD.U32 R35, R22.reuse, 0x10000, RZ ;  /* 0x0001000016237824 */ /* 0x040fe200078e00ff */
[----:B------:R-:W-:Y:S01]  /*a140*/  SHF.L.U32 R37, R22, 0x8, RZ ;  /* 0x0000000816257819 */ /* 0x000fe200000006ff */
[----:B------:R-:W-:Y:S01]  /*a150*/  IMAD R144, R227, UR44, R144 ;  /* 0x0000002ce3907c24 */ /* 0x000fe2000f8e0290 */
[----:B------:R-:W-:Y:S01]  /*a160*/  SHF.R.S32.HI R236, RZ, 0x18, R22 ;  /* 0x00000018ffec7819 */ /* 0x000fe20000011416 */
[C---:B------:R-:W-:Y:S01]  /*a170*/  IMAD.SHL.U32 R242, R38.reuse, 0x100, RZ ;  /* 0x0000010026f27824 */ /* 0x040fe200078e00ff */
[C---:B------:R-:W-:Y:S01]  /*a180*/  PRMT R239, R38.reuse, 0x8880, RZ ;  /* 0x0000888026ef7816 */ /* 0x040fe200000000ff */
[----:B------:R-:W3:Y:S01]  /*a190*/  LDL.LU R22, [R1+0x7c] ;  /* 0x00007c0001167983 */ /* 0x000ee20000300800 */
[----:B------:R-:W-:Y:S01]  /*a1a0*/  SHF.L.U32 R240, R38, 0x10, RZ ;  /* 0x0000001026f07819 */ /* 0x000fe200000006ff */
[----:B------:R-:W-:Y:S01]  /*a1b0*/  IMAD R145, R226, UR44, R145 ;  /* 0x0000002ce2917c24 */ /* 0x000fe2000f8e0291 */
[----:B------:R-:W-:Y:S02]  /*a1c0*/  SHF.R.S32.HI R232, RZ, 0x18, R38 ;  /* 0x00000018ffe87819 */ /* 0x000fe40000011426 */
[----:B------:R-:W-:Y:S02]  /*a1d0*/  SHF.R.S32.HI R228, RZ, 0x18, R184 ;  /* 0x00000018ffe47819 */ /* 0x000fe400000114b8 */
[----:B------:R-:W-:Y:S02]  /*a1e0*/  MOV R227, R36 ;  /* 0x0000002400e37202 */ /* 0x000fe40000000f00 */
[----:B------:R-:W-:Y:S01]  /*a1f0*/  SHF.R.S32.HI R229, RZ, 0x18, R35 ;  /* 0x00000018ffe57819 */ /* 0x000fe20000011423 */
[----:B------:R-:W-:Y:S01]  /*a200*/  IMAD R146, R228, UR44, R146 ;  /* 0x0000002ce4927c24 */ /* 0x000fe2000f8e0292 */
[----:B------:R-:W-:Y:S01]  /*a210*/  SHF.R.S32.HI R226, RZ, 0x18, R37 ;  /* 0x00000018ffe27819 */ /* 0x000fe20000011425 */
[----:B------:R-:W-:Y:S01]  /*a220*/  IMAD R147, R233, UR44, R147 ;  /* 0x0000002ce9937c24 */ /* 0x000fe2000f8e0293 */
[----:B------:R-:W-:Y:S01]  /*a230*/  SHF.R.S32.HI R228, RZ, 0x18, R240 ;  /* 0x00000018ffe47819 */ /* 0x000fe200000114f0 */
[----:B------:R-:W-:Y:S02]  /*a240*/  IMAD R148, R227, UR44, R148 ;  /* 0x0000002ce3947c24 */ /* 0x000fe4000f8e0294 */
[----:B------:R-:W-:Y:S02]  /*a250*/  IMAD.MOV.U32 R227, RZ, RZ, R239 ;  /* 0x000000ffffe37224 */ /* 0x000fe400078e00ef */
[----:B------:R-:W-:Y:S02]  /*a260*/  IMAD R149, R229, UR44, R149 ;  /* 0x0000002ce5957c24 */ /* 0x000fe4000f8e0295 */
[----:B------:R-:W-:Y:S01]  /*a270*/  IMAD R150, R226, UR44, R150 ;  /* 0x0000002ce2967c24 */ /* 0x000fe2000f8e0296 */
[----:B------:R-:W-:Y:S01]  /*a280*/  SHF.R.S32.HI R226, RZ, 0x18, R242 ;  /* 0x00000018ffe27819 */ /* 0x000fe200000114f2 */
[----:B------:R-:W-:Y:S02]  /*a290*/  IMAD R151, R236, UR44, R151 ;  /* 0x0000002cec977c24 */ /* 0x000fe4000f8e0297 */
[----:B------:R-:W-:Y:S02]  /*a2a0*/  IMAD R120, R227, UR44, R120 ;  /* 0x0000002ce3787c24 */ /* 0x000fe4000f8e0278 */
[----:B------:R-:W-:Y:S02]  /*a2b0*/  IMAD R121, R228, UR44, R121 ;  /* 0x0000002ce4797c24 */ /* 0x000fe4000f8e0279 */
[----:B------:R-:W-:Y:S01]  /*a2c0*/  IMAD R122, R226, UR44, R122 ;  /* 0x0000002ce27a7c24 */ /* 0x000fe2000f8e027a */
[----:B----4-:R-:W-:Y:S01]  /*a2d0*/  PRMT R244, R34, 0x8880, RZ ;  /* 0x0000888022f47816 */ /* 0x010fe200000000ff */
[----:B------:R-:W-:Y:S01]  /*a2e0*/  IMAD R123, R232, UR44, R123 ;  /* 0x0000002ce87b7c24 */ /* 0x000fe2000f8e027b */
[C---:B------:R-:W-:Y:S02]  /*a2f0*/  SHF.L.U32 R250, R34.reuse, 0x10, RZ ;  /* 0x0000001022fa7819 */ /* 0x040fe400000006ff */
[----:B------:R-:W-:Y:S02]  /*a300*/  SHF.L.U32 R251, R34, 0x8, RZ ;  /* 0x0000000822fb7819 */ /* 0x000fe400000006ff */
[----:B------:R-:W-:Y:S02]  /*a310*/  SHF.R.S32.HI R234, RZ, 0x18, R34 ;  /* 0x00000018ffea7819 */ /* 0x000fe40000011422 */
[----:B------:R-:W-:Y:S02]  /*a320*/  MOV R227, R244 ;  /* 0x000000f400e37202 */ /* 0x000fe40000000f00 */
[----:B------:R-:W-:Y:S02]  /*a330*/  SHF.R.S32.HI R226, RZ, 0x18, R250 ;  /* 0x00000018ffe27819 */ /* 0x000fe400000114fa */
[----:B------:R-:W-:Y:S01]  /*a340*/  SHF.R.S32.HI R228, RZ, 0x18, R251 ;  /* 0x00000018ffe47819 */ /* 0x000fe200000114fb */
[----:B------:R-:W-:Y:S02]  /*a350*/  IMAD R124, R227, UR44, R124 ;  /* 0x0000002ce37c7c24 */ /* 0x000fe4000f8e027c */
[----:B------:R-:W-:Y:S02]  /*a360*/  IMAD R125, R226, UR44, R125 ;  /* 0x0000002ce27d7c24 */ /* 0x000fe4000f8e027d */
[----:B------:R-:W-:Y:S02]  /*a370*/  IMAD R126, R228, UR44, R126 ;  /* 0x0000002ce47e7c24 */ /* 0x000fe4000f8e027e */
[----:B------:R-:W-:Y:S05]  /*a380*/  IMAD R127, R234, UR44, R127 ;  /* 0x0000002cea7f7c24 */ /* 0x000fea000f8e027f */
[----:B------:R-:W-:Y:S02]  /*a390*/  I2IP.S8.S32.SAT R126, R127, R126, RZ ;  /* 0x0000007e7f7e7239 */ /* 0x000fe400000014ff */
[C---:B--2---:R-:W-:Y:S02]  /*a3a0*/  PRMT R252, R33.reuse, 0x8880, RZ ;  /* 0x0000888021fc7816 */ /* 0x044fe400000000ff */
[C---:B------:R-:W-:Y:S02]  /*a3b0*/  SHF.L.U32 R185, R33.reuse, 0x10, RZ ;  /* 0x0000001021b97819 */ /* 0x040fe400000006ff */
[----:B------:R-:W-:Y:S02]  /*a3c0*/  SHF.L.U32 R39, R33, 0x8, RZ ;  /* 0x0000000821277819 */ /* 0x000fe400000006ff */
[----:B------:R-:W-:Y:S02]  /*a3d0*/  SHF.R.S32.HI R235, RZ, 0x18, R33 ;  /* 0x00000018ffeb7819 */ /* 0x000fe40000011421 */
[----:B------:R-:W-:Y:S01]  /*a3e0*/  MOV R227, R252 ;  /* 0x000000fc00e37202 */ /* 0x000fe20000000f00 */
[----:B------:R-:W2:Y:S01]  /*a3f0*/  LDL.LU R33, [R1+0x80] ;  /* 0x0000800001217983 */ /* 0x000ea20000300800 */
[C---:B---3--:R-:W-:Y:S01]  /*a400*/  PRMT R189, R22.reuse, 0x8880, RZ ;  /* 0x0000888016bd7816 */ /* 0x048fe200000000ff */
[C---:B------:R-:W-:Y:S01]  /*a410*/  IMAD.SHL.U32 R190, R22.reuse, 0x100, RZ ;  /* 0x0000010016be7824 */ /* 0x040fe200078e00ff */
[----:B------:R-:W-:Y:S01]  /*a420*/  SHF.L.U32 R191, R22, 0x10, RZ ;  /* 0x0000001016bf7819 */ /* 0x000fe200000006ff */
[----:B------:R-:W3:Y:S01]  /*a430*/  LDL.LU R34, [R1+0x84] ;  /* 0x0000840001227983 */ /* 0x000ee20000300800 */
[----:B------:R-:W-:Y:S01]  /*a440*/  SHF.R.S32.HI R237, RZ, 0x18, R22 ;  /* 0x00000018ffed7819 */ /* 0x000fe20000011416 */
[----:B------:R-:W-:Y:S01]  /*a450*/  IMAD R128, R227, UR44, R128 ;  /* 0x0000002ce3807c24 */ /* 0x000fe2000f8e0280 */
[----:B------:R-:W-:Y:S01]  /*a460*/  MOV R240, R39 ;  /* 0x0000002700f07202 */ /* 0x000fe20000000f00 */
[----:B------:R-:W4:Y:S01]  /*a470*/  LDL.LU R22, [R1+0x88] ;  /* 0x0000880001167983 */ /* 0x000f220000300800 */
[----:B------:R-:W-:Y:S01]  /*a480*/  SHF.R.S32.HI R229, RZ, 0x18, R185 ;  /* 0x00000018ffe57819 */ /* 0x000fe200000114b9 */
[----:B------:R-:W-:Y:S01]  /*a490*/  IMAD.MOV.U32 R227, RZ, RZ, R189 ;  /* 0x000000ffffe37224 */ /* 0x000fe200078e00bd */
[----:B------:R-:W-:Y:S01]  /*a4a0*/  SHF.R.S32.HI R226, RZ, 0x18, R240 ;  /* 0x00000018ffe27819 */ /* 0x000fe200000114f0 */
[----:B------:R-:W4:Y:S01]  /*a4b0*/  LDL.LU R38, [R1+0x8c] ;  /* 0x00008c0001267983 */ /* 0x000f220000300800 */
[----:B------:R-:W-:Y:S01]  /*a4c0*/  SHF.R.S32.HI R228, RZ, 0x18, R191 ;  /* 0x00000018ffe47819 */ /* 0x000fe200000114bf */
[----:B------:R-:W-:Y:S02]  /*a4d0*/  IMAD R129, R229, UR44, R129 ;  /* 0x0000002ce5817c24 */ /* 0x000fe4000f8e0281 */
        /* <DEDUP_REMOVED lines=9> */
[----:B------:R-:W-:Y:S01]  /*a570*/  SHF.L.U32 R246, R33, 0x8, RZ ;  /* 0x0000000821f67819 */ /* 0x000fe200000006ff */
[C---:B---3--:R-:W-:Y:S01]  /*a580*/  IMAD.U32 R249, R34.reuse, 0x10000, RZ ;  /* 0x0001000022f97824 */ /* 0x048fe200078e00ff */
[----:B------:R-:W-:Y:S02]  /*a590*/  SHF.R.S32.HI R230, RZ, 0x18, R33 ;  /* 0x00000018ffe67819 */ /* 0x000fe40000011421 */
[C---:B------:R-:W-:Y:S02]  /*a5a0*/  PRMT R247, R34.reuse, 0x8880, RZ ;  /* 0x0000888022f77816 */ /* 0x040fe400000000ff */
[----:B------:R-:W-:Y:S02]  /*a5b0*/  SHF.L.U32 R33, R34, 0x8, RZ ;  /* 0x0000000822217819 */ /* 0x000fe400000006ff */
[----:B------:R-:W-:Y:S02]  /*a5c0*/  SHF.R.S32.HI R231, RZ, 0x18, R34 ;  /* 0x00000018ffe77819 */ /* 0x000fe40000011422 */
[C---:B----4-:R-:W-:Y:S02]  /*a5d0*/  PRMT R34, R22.reuse, 0x8880, RZ ;  /* 0x0000888016227816 */ /* 0x050fe400000000ff */
[C---:B------:R-:W-:Y:S02]  /*a5e0*/  SHF.L.U32 R35, R22.reuse, 0x10, RZ ;  /* 0x0000001016237819 */ /* 0x040fe400000006ff */
[----:B------:R-:W-:Y:S02]  /*a5f0*/  SHF.L.U32 R36, R22, 0x8, RZ ;  /* 0x0000000816247819 */ /* 0x000fe400000006ff */
[----:B------:R-:W-:Y:S02]  /*a600*/  SHF.R.S32.HI R233, RZ, 0x18, R22 ;  /* 0x00000018ffe97819 */ /* 0x000fe40000011416 */
[C---:B------:R-:W-:Y:S02]  /*a610*/  PRMT R187, R38.reuse, 0x8880, RZ ;  /* 0x0000888026bb7816 */ /* 0x040fe400000000ff */
[C---:B------:R-:W-:Y:S02]  /*a620*/  SHF.L.U32 R186, R38.reuse, 0x10, RZ ;  /* 0x0000001026ba7819 */ /* 0x040fe400000006ff */
[----:B------:R-:W-:Y:S02]  /*a630*/  SHF.L.U32 R22, R38, 0x8, RZ ;  /* 0x0000000826167819 */ /* 0x000fe400000006ff */
[----:B------:R-:W-:Y:S02]  /*a640*/  SHF.R.S32.HI R238, RZ, 0x18, R38 ;  /* 0x00000018ffee7819 */ /* 0x000fe40000011426 */
[----:B------:R-:W-:Y:S01]  /*a650*/  MOV R227, R241 ;  /* 0x000000f100e37202 */ /* 0x000fe20000000f00 */
[----:B------:R-:W2:Y:S01]  /*a660*/  LDL.LU R38, [R1+0x90] ;  /* 0x0000900001267983 */ /* 0x000ea20000300800 */
[----:B------:R-:W-:Y:S02]  /*a670*/  SHF.R.S32.HI R226, RZ, 0x18, R245 ;  /* 0x00000018ffe27819 */ /* 0x000fe400000114f5 */
[----:B------:R-:W-:Y:S01]  /*a680*/  SHF.R.S32.HI R228, RZ, 0x18, R246 ;  /* 0x00000018ffe47819 */ /* 0x000fe200000114f6 */
[----:B------:R-:W3:Y:S01]  /*a690*/  LDL.LU R37, [R1+0x94] ;  /* 0x0000940001257983 */ /* 0x000ee20000300800 */
[----:B------:R-:W-:Y:S01]  /*a6a0*/  SHF.R.S32.HI R229, RZ, 0x18, R249 ;  /* 0x00000018ffe57819 */ /* 0x000fe200000114f9 */
[----:B------:R-:W-:Y:S01]  /*a6b0*/  IMAD R104, R227, UR44, R104 ;  /* 0x0000002ce3687c24 */ /* 0x000fe2000f8e0268 */
[----:B------:R-:W-:Y:S01]  /*a6c0*/  MOV R227, R247 ;  /* 0x000000f700e37202 */ /* 0x000fe20000000f00 */
[----:B------:R-:W4:Y:S01]  /*a6d0*/  LDL.LU R184, [R1+0x98] ;  /* 0x0000980001b87983 */ /* 0x000f220000300800 */
[----:B------:R-:W-:Y:S02]  /*a6e0*/  IMAD R105, R226, UR44, R105 ;  /* 0x0000002ce2697c24 */ /* 0x000fe4000f8e0269 */
[----:B------:R-:W-:Y:S01]  /*a6f0*/  IMAD R106, R228, UR44, R106 ;  /* 0x0000002ce46a7c24 */ /* 0x000fe2000f8e026a */
[----:B------:R-:W4:Y:S01]  /*a700*/  LDL.LU R239, [R1+0x9c] ;  /* 0x00009c0001ef7983 */ /* 0x000f220000300800 */
[----:B------:R-:W-:Y:S02]  /*a710*/  IMAD R107, R230, UR44, R107 ;  /* 0x0000002ce66b7c24 */ /* 0x000fe4000f8e026b */
[----:B------:R-:W-:Y:S01]  /*a720*/  IMAD R108, R227, UR44, R108 ;  /* 0x0000002ce36c7c24 */ /* 0x000fe2000f8e026c */
[----:B------:R1:W-:Y:S01]  /*a730*/  STL [R1+0x18c], R84 ;  /* 0x00018c5401007387 */ /* 0x0003e20000100800 */
[----:B------:R-:W-:Y:S03]  /*a740*/  IMAD R109, R229, UR44, R109 ;  /* 0x0000002ce56d7c24 */ /* 0x000fe6000f8e026d */
[----:B------:R-:W4:Y:S04]  /*a750*/  LDL.LU R189, [R1+0xa0] ;  /* 0x0000a00001bd7983 */ /* 0x000f280000300800 */
[----:B-1----:R-:W4:Y:S04]  /*a760*/  LDL.LU R84, [R1+0xa4] ;  /* 0x0000a40001547983 */ /* 0x002f280000300800 */
[----:B------:R-:W4:Y:S04]  /*a770*/  LDL.LU R240, [R1+0xac] ;  /* 0x0000ac0001f07983 */ /* 0x000f280000300800 */
[----:B------:R-:W4:Y:S01]  /*a780*/  LDL.LU R241, [R1+0xa8] ;  /* 0x0000a80001f17983 */ /* 0x000f220000300800 */
[C---:B--2---:R-:W-:Y:S02]  /*a790*/  PRMT R242, R38.reuse, 0x8880, RZ ;  /* 0x0000888026f27816 */ /* 0x044fe400000000ff */
[C---:B------:R-:W-:Y:S02]  /*a7a0*/  SHF.L.U32 R243, R38.reuse, 0x10, RZ ;  /* 0x0000001026f37819 */ /* 0x040fe400000006ff */
[----:B------:R-:W-:Y:S01]  /*a7b0*/  SHF.L.U32 R250, R38, 0x8, RZ ;  /* 0x0000000826fa7819 */ /* 0x000fe200000006ff */
[C---:B---3--:R-:W-:Y:S01]  /*a7c0*/  IMAD.U32 R252, R37.reuse, 0x10000, RZ ;  /* 0x0001000025fc7824 */ /* 0x048fe200078e00ff */
[----:B------:R-:W-:Y:S02]  /*a7d0*/  SHF.R.S32.HI R229, RZ, 0x18, R243 ;  /* 0x00000018ffe57819 */ /* 0x000fe400000114f3 */
[C---:B------:R-:W-:Y:S02]  /*a7e0*/  SHF.L.U32 R185, R37.reuse, 0x8, RZ ;  /* 0x0000000825b97819 */ /* 0x040fe400000006ff */
[----:B------:R-:W-:Y:S02]  /*a7f0*/  PRMT R251, R37, 0x8880, RZ ;  /* 0x0000888025fb7816 */ /* 0x000fe400000000ff */
[----:B------:R-:W-:Y:S02]  /*a800*/  SHF.R.S32.HI R232, RZ, 0x18, R38 ;  /* 0x00000018ffe87819 */ /* 0x000fe40000011426 */
[----:B------:R-:W-:Y:S02]  /*a810*/  SHF.R.S32.HI R234, RZ, 0x18, R37 ;  /* 0x00000018ffea7819 */ /* 0x000fe40000011425 */
[C---:B----4-:R-:W-:Y:S02]  /*a820*/  PRMT R37, R184.reuse, 0x8880, RZ ;  /* 0x00008880b8257816 */ /* 0x050fe400000000ff */
[C---:B------:R-:W-:Y:S02]  /*a830*/  SHF.L.U32 R38, R184.reuse, 0x10, RZ ;  /* 0x00000010b8267819 */ /* 0x040fe400000006ff */
[C---:B------:R-:W-:Y:S02]  /*a840*/  PRMT R244, R189.reuse, 0x8880, RZ ;  /* 0x00008880bdf47816 */ /* 0x040fe400000000ff */
[C---:B------:R-:W-:Y:S02]  /*a850*/  SHF.L.U32 R245, R189.reuse, 0x10, RZ ;  /* 0x00000010bdf57819 */ /* 0x040fe400000006ff */
[----:B------:R-:W-:Y:S02]  /*a860*/  SHF.L.U32 R246, R189, 0x8, RZ ;  /* 0x00000008bdf67819 */ /* 0x000fe400000006ff */
[----:B------:R-:W-:Y:S02]  /*a870*/  SHF.R.S32.HI R230, RZ, 0x18, R189 ;  /* 0x00000018ffe67819 */ /* 0x000fe400000114bd */
[----:B------:R-:W-:Y:S02]  /*a880*/  SHF.L.U32 R39, R184, 0x8, RZ ;  /* 0x00000008b8277819 */ /* 0x000fe400000006ff */
[C---:B------:R-:W-:Y:S02]  /*a890*/  PRMT R248, R239.reuse, 0x8880, RZ ;  /* 0x00008880eff87816 */ /* 0x040fe400000000ff */
[----:B------:R-:W-:Y:S02]  /*a8a0*/  SHF.R.S32.HI R236, RZ, 0x18, R184 ;  /* 0x00000018ffec7819 */ /* 0x000fe400000114b8 */
[C---:B------:R-:W-:Y:S02]  /*a8b0*/  SHF.L.U32 R188, R239.reuse, 0x10, RZ ;  /* 0x00000010efbc7819 */ /* 0x040fe400000006ff */
[----:B------:R-:W-:Y:S02]  /*a8c0*/  SHF.L.U32 R184, R239, 0x8, RZ ;  /* 0x00000008efb87819 */ /* 0x000fe400000006ff */
[----:B------:R-:W-:Y:S02]  /*a8d0*/  SHF.R.S32.HI R239, RZ, 0x18, R239 ;  /* 0x00000018ffef7819 */ /* 0x000fe400000114ef */
[C---:B------:R-:W-:Y:S01]  /*a8e0*/  PRMT R247, R84.reuse, 0x8880, RZ ;  /* 0x0000888054f77816 */ /* 0x040fe200000000ff */
[C---:B------:R-:W-:Y:S01]  /*a8f0*/  IMAD.SHL.U32 R191, R84.reuse, 0x100, RZ ;  /* 0x0000010054bf7824 */ /* 0x040fe200078e00ff */
[----:B------:R-:W-:Y:S02]  /*a900*/  SHF.L.U32 R249, R84, 0x10, RZ ;  /* 0x0000001054f97819 */ /* 0x000fe400000006ff */
[C---:B------:R-:W-:Y:S02]  /*a910*/  PRMT R228, R240.reuse, 0x8880, RZ ;  /* 0x00008880f0e47816 */ /* 0x040fe400000000ff */
[C---:B------:R-:W-:Y:S02]  /*a920*/  SHF.L.U32 R227, R240.reuse, 0x10, RZ ;  /* 0x00000010f0e37819 */ /* 0x040fe400000006ff */
[----:B------:R-:W-:Y:S01]  /*a930*/  SHF.L.U32 R226, R240, 0x8, RZ ;  /* 0x00000008f0e27819 */ /* 0x000fe200000006ff */
[----:B------:R1:W-:Y:S01]  /*a940*/  STL [R1+0x74], R228 ;  /* 0x000074e401007387 */ /* 0x0003e20000100800 */
[----:B------:R-:W-:Y:S02]  /*a950*/  SHF.R.S32.HI R235, RZ, 0x18, R84 ;  /* 0x00000018ffeb7819 */ /* 0x000fe40000011454 */
[C---:B------:R-:W-:Y:S01]  /*a960*/  PRMT R190, R241.reuse, 0x8880, RZ ;  /* 0x00008880f1be7816 */ /* 0x040fe200000000ff */
[----:B------:R2:W-:Y:S01]  /*a970*/  STL [R1+0x78], R227 ;  /* 0x000078e301007387 */ /* 0x0005e20000100800 */
[C---:B------:R-:W-:Y:S02]  /*a980*/  SHF.L.U32 R189, R241.reuse, 0x10, RZ ;  /* 0x00000010f1bd7819 */ /* 0x040fe400000006ff */
[----:B------:R-:W-:Y:S01]  /*a990*/  SHF.L.U32 R84, R241, 0x8, RZ ;  /* 0x00000008f1547819 */ /* 0x000fe200000006ff */
[----:B------:R3:W-:Y:S01]  /*a9a0*/  STL [R1+0x7c], R226 ;  /* 0x00007ce201007387 */ /* 0x0007e20000100800 */
[----:B------:R-:W-:Y:S02]  /*a9b0*/  SHF.R.S32.HI R237, RZ, 0x18, R241 ;  /* 0x00000018ffed7819 */ /* 0x000fe400000114f1 */
[----:B------:R-:W-:Y:S01]  /*a9c0*/  SHF.R.S32.HI R240, RZ, 0x18, R240 ;  /* 0x00000018fff07819 */ /* 0x000fe200000114f0 */
[----:B------:R-:W-:Y:S04]  /*a9d0*/  STL [R1+0x184], R60 ;  /* 0x0001843c01007387 */ /* 0x000fe80000100800 */
[----:B------:R-:W-:Y:S04]  /*a9e0*/  STL [R1+0x188], R61 ;  /* 0x0001883d01007387 */ /* 0x000fe80000100800 */
[----:B------:R4:W-:Y:S04]  /*a9f0*/  STL [R1+0x178], R64 ;  /* 0x0001784001007387 */ /* 0x0009e80000100800 */
[----:B------:R-:W-:Y:S01]  /*aa00*/  STL [R1+0x17c], R65 ;  /* 0x00017c4101007387 */ /* 0x000fe20000100800 */
[----:B-1----:R-:W-:Y:S03]  /*aa10*/  SHF.R.S32.HI R228, RZ, 0x18, R35 ;  /* 0x00000018ffe47819 */ /* 0x002fe60000011423 */
[----:B------:R-:W-:Y:S01]  /*aa20*/  STL [R1+0x180], R66 ;  /* 0x0001804201007387 */ /* 0x000fe20000100800 */
[----:B--2---:R-:W-:Y:S03]  /*aa30*/  MOV R227, R34 ;  /* 0x0000002200e37202 */ /* 0x004fe60000000f00 */
[----:B------:R1:W-:Y:S01]  /*aa40*/  STL [R1+0x16c], R68 ;  /* 0x00016c4401007387 */ /* 0x0003e20000100800 */
[----:B---3--:R-:W-:Y:S03]  /*aa50*/  SHF.R.S32.HI R226, RZ, 0x18, R33 ;  /* 0x00000018ffe27819 */ /* 0x008fe60000011421 */
[----:B------:R-:W-:Y:S02]  /*aa60*/  STL [R1+0x170], R69 ;  /* 0x0001704501007387 */ /* 0x000fe40000100800 */
[----:B------:R-:W-:Y:S01]  /*aa70*/  IMAD R110, R226, UR44, R110 ;  /* 0x0000002ce26e7c24 */ /* 0x000fe2000f8e026e */
[----:B------:R-:W-:Y:S01]  /*aa80*/  SHF.R.S32.HI R226, RZ, 0x18, R36 ;  /* 0x00000018ffe27819 */ /* 0x000fe20000011424 */
[----:B------:R-:W2:Y:S01]  /*aa90*/  LDL.LU R33, [R1+0x1c8] ;  /* 0x0001c80001217983 */ /* 0x000ea20000300800 */
[----:B------:R-:W-:Y:S02]  /*aaa0*/  IMAD R111, R231, UR44, R111 ;  /* 0x0000002ce76f7c24 */ /* 0x000fe4000f8e026f */
[----:B------:R-:W-:Y:S01]  /*aab0*/  IMAD R112, R227, UR44, R112 ;  /* 0x0000002ce3707c24 */ /* 0x000fe2000f8e0270 */
[----:B------:R-:W-:Y:S01]  /*aac0*/  MOV R227, R187 ;  /* 0x000000bb00e37202 */ /* 0x000fe20000000f00 */
[----:B------:R3:W-:Y:S01]  /*aad0*/  STL [R1+0x174], R70 ;  /* 0x0001744601007387 */ /* 0x0007e20000100800 */
[----:B------:R-:W-:Y:S01]  /*aae0*/  I2IP.S8.S32.SAT R110, R111, R110, RZ ;  /* 0x0000006e6f6e7239 */ /* 0x000fe200000014ff */
[----:B------:R-:W-:Y:S01]  /*aaf0*/  IMAD R113, R228, UR44, R113 ;  /* 0x0000002ce4717c24 */ /* 0x000fe2000f8e0271 */
[----:B------:R-:W-:Y:S01]  /*ab00*/  SHF.R.S32.HI R228, RZ, 0x18, R22 ;  /* 0x00000018ffe47819 */ /* 0x000fe20000011416 */
[----:B------:R-:W3:Y:S01]  /*ab10*/  LDL.LU R34, [R1+0x1c4] ;  /* 0x0001c40001227983 */ /* 0x000ee20000300800 */
[----:B------:R-:W-:Y:S01]  /*ab20*/  IMAD R114, R226, UR44, R114 ;  /* 0x0000002ce2727c24 */ /* 0x000fe2000f8e0272 */
[----:B------:R-:W-:Y:S01]  /*ab30*/  SHF.R.S32.HI R226, RZ, 0x18, R186 ;  /* 0x00000018ffe27819 */ /* 0x000fe200000114ba */
[----:B------:R-:W-:Y:S01]  /*ab40*/  IMAD R115, R233, UR44, R115 ;  /* 0x0000002ce9737c24 */ /* 0x000fe2000f8e0273 */
[----:B----4-:R-:W4:Y:S01]  /*ab50*/  LDL.LU R64, [R1+0xb0] ;  /* 0x0000b00001407983 */ /* 0x010f220000300800 */
[----:B------:R-:W-:Y:S02]  /*ab60*/  IMAD R116, R227, UR44, R116 ;  /* 0x0000002ce3747c24 */ /* 0x000fe4000f8e0274 */
[----:B------:R-:W-:Y:S01]  /*ab70*/  IMAD R117, R226, UR44, R117 ;  /* 0x0000002ce2757c24 */ /* 0x000fe2000f8e0275 */
[----:B------:R-:W4:Y:S01]  /*ab80*/  LDL.LU R35, [R1+0x1c0] ;  /* 0x0001c00001237983 */ /* 0x000f220000300800 */
[----:B------:R-:W-:Y:S01]  /*ab90*/  IMAD R118, R228, UR44, R118 ;  /* 0x0000002ce4767c24 */ /* 0x000fe2000f8e0276 */
[----:B------:R-:W-:Y:S01]  /*aba0*/  SHF.R.S32.HI R228, RZ, 0x18, R252 ;  /* 0x00000018ffe47819 */ /* 0x000fe200000114fc */
[----:B------:R-:W-:Y:S01]  /*abb0*/  IMAD R119, R238, UR44, R119 ;  /* 0x0000002cee777c24 */ /* 0x000fe2000f8e0277 */
[----:B------:R-:W4:Y:S01]  /*abc0*/  LDL.LU R36, [R1+0x1bc] ;  /* 0x0001bc0001247983 */ /* 0x000f220000300800 */
[----:B------:R-:W-:Y:S03]  /*abd0*/  IMAD.MOV.U32 R227, RZ, RZ, R242 ;  /* 0x000000ffffe37224 */ /* 0x000fe600078e00f2 */
[----:B-1----:R-:W4:Y:S01]  /*abe0*/  LDL.LU R68, [R1+0xb4] ;  /* 0x0000b40001447983 */ /* 0x002f220000300800 */
[----:B------:R-:W-:Y:S01]  /*abf0*/  IMAD R88, R227, UR44, R88 ;  /* 0x0000002ce3587c24 */ /* 0x000fe2000f8e0258 */
[----:B------:R-:W-:Y:S01]  /*ac00*/  MOV R227, R251 ;  /* 0x000000fb00e37202 */ /* 0x000fe20000000f00 */
[----:B------:R-:W-:Y:S01]  /*ac10*/  IMAD R89, R229, UR44, R89 ;  /* 0x0000002ce5597c24 */ /* 0x000fe2000f8e0259 */
[----:B------:R-:W-:Y:S01]  /*ac20*/  SHF.R.S32.HI R229, RZ, 0x18, R188 ;  /* 0x00000018ffe57819 */ /* 0x000fe200000114bc */
[----:B------:R-:W4:Y:S04]  /*ac30*/  LDL.LU R186, [R1+0xb8] ;  /* 0x0000b80001ba7983 */ /* 0x000f280000300800 */
[----:B------:R-:W4:Y:S01]  /*ac40*/  LDL.LU R22, [R1+0xbc] ;  /* 0x0000bc0001167983 */ /* 0x000f220000300800 */
[----:B--2---:R-:W-:Y:S02]  /*ac50*/  IMAD R33, R33, UR37, RZ ;  /* 0x0000002521217c24 */ /* 0x004fe4000f8e02ff */
[----:B---3--:R-:W-:Y:S01]  /*ac60*/  IMAD R34, R34, UR37, RZ ;  /* 0x0000002522227c24 */ /* 0x008fe2000f8e02ff */
[C---:B----4-:R-:W-:Y:S02]  /*ac70*/  PRMT R65, R64.reuse, 0x8880, RZ ;  /* 0x0000888040417816 */ /* 0x050fe400000000ff */
[C---:B------:R-:W-:Y:S02]  /*ac80*/  SHF.L.U32 R61, R64.reuse, 0x10, RZ ;  /* 0x00000010403d7819 */ /* 0x040fe400000006ff */
[----:B------:R-:W-:Y:S01]  /*ac90*/  SHF.L.U32 R60, R64, 0x8, RZ ;  /* 0x00000008403c7819 */ /* 0x000fe200000006ff */
[----:B------:R1:W-:Y:S01]  /*aca0*/  STL [R1+0x3c], R65 ;  /* 0x00003c4101007387 */ /* 0x0003e20000100800 */
[----:B------:R-:W-:Y:S01]  /*acb0*/  SHF.R.S32.HI R231, RZ, 0x18, R64 ;  /* 0x00000018ffe77819 */ /* 0x000fe20000011440 */
[----:B------:R-:W-:Y:S02]  /*acc0*/  IMAD R35, R35, UR37, RZ ;  /* 0x0000002523237c24 */ /* 0x000fe4000f8e02ff */
[----:B------:R-:W-:Y:S01]  /*acd0*/  IMAD R36, R36, UR37, RZ ;  /* 0x0000002524247c24 */ /* 0x000fe2000f8e02ff */
[C---:B------:R-:W-:Y:S02]  /*ace0*/  PRMT R66, R68.reuse, 0x8880, RZ ;  /* 0x0000888044427816 */ /* 0x040fe400000000ff */
[----:B------:R-:W-:Y:S02]  /*acf0*/  SHF.L.U32 R64, R68, 0x8, RZ ;  /* 0x0000000844407819 */ /* 0x000fe400000006ff */
[----:B------:R-:W-:Y:S02]  /*ad00*/  SHF.R.S32.HI R233, RZ, 0x18, R68 ;  /* 0x00000018ffe97819 */ /* 0x000fe40000011444 */
[C---:B------:R-:W-:Y:S02]  /*ad10*/  PRMT R70, R186.reuse, 0x8880, RZ ;  /* 0x00008880ba467816 */ /* 0x040fe400000000ff */
[----:B------:R-:W-:Y:S01]  /*ad20*/  SHF.L.U32 R69, R186, 0x10, RZ ;  /* 0x00000010ba457819 */ /* 0x000fe200000006ff */
[C---:B------:R-:W-:Y:S01]  /*ad30*/  IMAD.U32 R187, R22.reuse, 0x10000, RZ ;  /* 0x0001000016bb7824 */ /* 0x040fe200078e00ff */
[----:B------:R-:W-:Y:S02]  /*ad40*/  PRMT R226, R22, 0x8880, RZ ;  /* 0x0000888016e27816 */ /* 0x000fe400000000ff */
[----:B------:R-:W-:Y:S02]  /*ad50*/  SHF.R.S32.HI R238, RZ, 0x18, R186 ;  /* 0x00000018ffee7819 */ /* 0x000fe400000114ba */
[----:B------:R-:W-:Y:S01]  /*ad60*/  SHF.R.S32.HI R241, RZ, 0x18, R22 ;  /* 0x00000018fff17819 */ /* 0x000fe20000011416 */
[----:B------:R2:W-:Y:S01]  /*ad70*/  STL [R1+0x64], R226 ;  /* 0x000064e201007387 */ /* 0x0005e20000100800 */
[----:B-1----:R-:W-:Y:S03]  /*ad80*/  SHF.L.U32 R65, R68, 0x10, RZ ;  /* 0x0000001044417819 */ /* 0x002fe600000006ff */
[----:B------:R1:W-:Y:S01]  /*ad90*/  STL [R1+0x68], R187 ;  /* 0x000068bb01007387 */ /* 0x0003e20000100800 */
[----:B------:R-:W-:Y:S02]  /*ada0*/  SHF.L.U32 R68, R186, 0x8, RZ ;  /* 0x00000008ba447819 */ /* 0x000fe400000006ff */
[----:B------:R-:W-:Y:S02]  /*adb0*/  SHF.L.U32 R186, R22, 0x8, RZ ;  /* 0x0000000816ba7819 */ /* 0x000fe400000006ff */
[----:B--2---:R-:W-:Y:S01]  /*adc0*/  SHF.R.S32.HI R226, RZ, 0x18, R250 ;  /* 0x00000018ffe27819 */ /* 0x004fe200000114fa */
[----:B-1----:R-:W2:Y:S04]  /*add0*/  LDL.LU R187, [R1+0xc0] ;  /* 0x0000c00001bb7983 */ /* 0x002ea80000300800 */
[----:B------:R-:W-:Y:S01]  /*ade0*/  IMAD R90, R226, UR44, R90 ;  /* 0x0000002ce25a7c24 */ /* 0x000fe2000f8e025a */
[----:B------:R-:W-:Y:S01]  /*adf0*/  SHF.R.S32.HI R226, RZ, 0x18, R185 ;  /* 0x00000018ffe27819 */ /* 0x000fe200000114b9 */
[----:B------:R-:W-:Y:S01]  /*ae00*/  IMAD R91, R232, UR44, R91 ;  /* 0x0000002ce85b7c24 */ /* 0x000fe2000f8e025b */
[----:B------:R1:W-:Y:S01]  /*ae10*/  STL [R1+0x6c], R186 ;  /* 0x00006cba01007387 */ /* 0x0003e20000100800 */
[----:B------:R-:W-:Y:S01]  /*ae20*/  IMAD R92, R227, UR44, R92 ;  /* 0x0000002ce35c7c24 */ /* 0x000fe2000f8e025c */
[----:B------:R-:W-:Y:S01]  /*ae30*/  MOV R227, R37 ;  /* 0x0000002500e37202 */ /* 0x000fe20000000f00 */
[----:B------:R-:W-:Y:S01]  /*ae40*/  IMAD R93, R228, UR44, R93 ;  /* 0x0000002ce45d7c24 */ /* 0x000fe2000f8e025d */
[----:B------:R-:W-:Y:S01]  /*ae50*/  SHF.R.S32.HI R228, RZ, 0x18, R39 ;  /* 0x00000018ffe47819 */ /* 0x000fe20000011427 */
[----:B------:R-:W-:Y:S01]  /*ae60*/  IMAD R94, R226, UR44, R94 ;  /* 0x0000002ce25e7c24 */ /* 0x000fe2000f8e025e */
[----:B------:R-:W-:Y:S01]  /*ae70*/  SHF.R.S32.HI R226, RZ, 0x18, R38 ;  /* 0x00000018ffe27819 */ /* 0x000fe20000011426 */
[----:B------:R-:W-:Y:S02]  /*ae80*/  IMAD R95, R234, UR44, R95 ;  /* 0x0000002cea5f7c24 */ /* 0x000fe4000f8e025f */
[----:B------:R-:W-:Y:S01]  /*ae90*/  IMAD R96, R227, UR44, R96 ;  /* 0x0000002ce3607c24 */ /* 0x000fe2000f8e0260 */
[----:B------:R-:W-:Y:S01]  /*aea0*/  MOV R227, R248 ;  /* 0x000000f800e37202 */ /* 0x000fe20000000f00 */
[----:B------:R-:W-:Y:S01]  /*aeb0*/  IMAD R97, R226, UR44, R97 ;  /* 0x0000002ce2617c24 */ /* 0x000fe2000f8e0261 */
[----:B------:R-:W-:Y:S01]  /*aec0*/  SHF.R.S32.HI R226, RZ, 0x18, R184 ;  /* 0x00000018ffe27819 */ /* 0x000fe200000114b8 */
[----:B------:R-:W-:Y:S01]  /*aed0*/  IMAD R98, R228, UR44, R98 ;  /* 0x0000002ce4627c24 */ /* 0x000fe2000f8e0262 */
[----:B------:R-:W-:Y:S01]  /*aee0*/  I2IP.S8.S32.SAT R184, R4, R3, RZ ;  /* 0x0000000304b87239 */ /* 0x000fe200000014ff */
[----:B------:R-:W-:Y:S01]  /*aef0*/  IMAD R99, R236, UR44, R99 ;  /* 0x0000002cec637c24 */ /* 0x000fe2000f8e0263 */
[----:B------:R-:W-:Y:S01]  /*af00*/  MOV R3, R244 ;  /* 0x000000f400037202 */ /* 0x000fe20000000f00 */
[----:B------:R-:W-:Y:S01]  /*af10*/  IMAD R100, R227, UR44, R100 ;  /* 0x0000002ce3647c24 */ /* 0x000fe2000f8e0264 */
[----:B------:R-:W-:Y:S01]  /*af20*/  SHF.R.S32.HI R4, RZ, 0x18, R245 ;  /* 0x00000018ff047819 */ /* 0x000fe200000114f5 */
[----:B------:R-:W-:Y:S01]  /*af30*/  IMAD R101, R229, UR44, R101 ;  /* 0x0000002ce5657c24 */ /* 0x000fe2000f8e0265 */
[----:B------:R-:W-:Y:S01]  /*af40*/  SHF.R.S32.HI R227, RZ, 0x18, R189 ;  /* 0x00000018ffe37819 */ /* 0x000fe200000114bd */
[----:B------:R-:W-:Y:S01]  /*af50*/  IMAD R102, R226, UR44, R102 ;  /* 0x0000002ce2667c24 */ /* 0x000fe2000f8e0266 */
[----:B------:R-:W-:Y:S01]  /*af60*/  SHF.R.S32.HI R226, RZ, 0x18, R246 ;  /* 0x00000018ffe27819 */ /* 0x000fe200000114f6 */
[----:B------:R-:W-:Y:S01]  /*af70*/  IMAD R103, R239, UR44, R103 ;  /* 0x0000002cef677c24 */ /* 0x000fe2000f8e0267 */
[----:B------:R-:W-:Y:S01]  /*af80*/  I2IP.S8.S32.SAT R189, R6, R5, R7 ;  /* 0x0000000506bd7239 */ /* 0x000fe20000001407 */
[----:B-1----:R-:W3:Y:S01]  /*af90*/  LDL.LU R186, [R1+0xc4] ;  /* 0x0000c40001ba7983 */ /* 0x002ee20000300800 */
[----:B------:R-:W-:Y:S01]  /*afa0*/  I2IP.S8.S32.SAT R94, R95, R94, RZ ;  /* 0x0000005e5f5e7239 */ /* 0x000fe200000014ff */
[----:B------:R-:W-:Y:S02]  /*afb0*/  IMAD R72, R3, UR44, R72 ;  /* 0x0000002c03487c24 */ /* 0x000fe4000f8e0248 */
[----:B------:R-:W4:Y:S01]  /*afc0*/  LDL.LU R22, [R1+0xc8] ;  /* 0x0000c80001167983 */ /* 0x000f220000300800 */
[----:B------:R-:W-:Y:S01]  /*afd0*/  IMAD R73, R4, UR44, R73 ;  /* 0x0000002c04497c24 */ /* 0x000fe2000f8e0249 */
[----:B------:R-:W-:Y:S01]  /*afe0*/  SHF.R.S32.HI R4, RZ, 0x18, R249 ;  /* 0x00000018ff047819 */ /* 0x000fe200000114f9 */
[----:B------:R-:W-:Y:S01]  /*aff0*/  IMAD.MOV.U32 R3, RZ, RZ, R247 ;  /* 0x000000ffff037224 */ /* 0x000fe200078e00f7 */
[----:B------:R-:W-:Y:S01]  /*b000*/  STL [R1+0x164], R44 ;  /* 0x0001642c01007387 */ /* 0x000fe20000100800 */
[----:B------:R-:W-:Y:S01]  /*b010*/  IMAD R74, R226, UR44, R74 ;  /* 0x0000002ce24a7c24 */ /* 0x000fe2000f8e024a */
[----:B------:R-:W-:Y:S01]  /*b020*/  SHF.R.S32.HI R226, RZ, 0x18, R191 ;  /* 0x00000018ffe27819 */ /* 0x000fe200000114bf */
[----:B------:R-:W-:Y:S01]  /*b030*/  IMAD R75, R230, UR44, R75 ;  /* 0x0000002ce64b7c24 */ /* 0x000fe2000f8e024b */
[----:B------:R-:W-:Y:S01]  /*b040*/  STL [R1+0x168], R45 ;  /* 0x0001682d01007387 */ /* 0x000fe20000100800 */
[----:B------:R-:W-:Y:S01]  /*b050*/  IMAD R76, R3, UR44, R76 ;  /* 0x0000002c034c7c24 */ /* 0x000fe2000f8e024c */
[----:B------:R-:W-:Y:S01]  /*b060*/  MOV R3, R190 ;  /* 0x000000be00037202 */ /* 0x000fe20000000f00 */
[----:B------:R-:W-:Y:S01]  /*b070*/  IMAD R77, R4, UR44, R77 ;  /* 0x0000002c044d7c24 */ /* 0x000fe2000f8e024d */
[----:B------:R-:W-:Y:S01]  /*b080*/  I2IP.S8.S32.SAT R74, R75, R74, RZ ;  /* 0x0000004a4b4a7239 */ /* 0x000fe200000014ff */
[----:B------:R2:W-:Y:S01]  /*b090*/  STL [R1+0x158], R48 ;  /* 0x0001583001007387 */ /* 0x0005e20000100800 */
[----:B------:R-:W-:Y:S02]  /*b0a0*/  IMAD R78, R226, UR44, R78 ;  /* 0x0000002ce24e7c24 */ /* 0x000fe4000f8e024e */
[----:B------:R-:W-:Y:S01]  /*b0b0*/  IMAD R79, R235, UR44, R79 ;  /* 0x0000002ceb4f7c24 */ /* 0x000fe2000f8e024f */
[----:B------:R-:W-:Y:S01]  /*b0c0*/  STL [R1+0x15c], R49 ;  /* 0x00015c3101007387 */ /* 0x000fe20000100800 */
[----:B------:R-:W-:Y:S01]  /*b0d0*/  IMAD R80, R3, UR44, R80 ;  /* 0x0000002c03507c24 */ /* 0x000fe2000f8e0250 */
[----:B------:R-:W-:Y:S01]  /*b0e0*/  I2IP.S8.S32.SAT R3, R12, R11, RZ ;  /* 0x0000000b0c037239 */ /* 0x000fe200000014ff */
[----:B------:R-:W-:Y:S01]  /*b0f0*/  IMAD R81, R227, UR44, R81 ;  /* 0x0000002ce3517c24 */ /* 0x000fe2000f8e0251 */
[----:B------:R3:W-:Y:S02]  /*b100*/  STL [R1+0x160], R50 ;  /* 0x0001603201007387 */ /* 0x0007e40000100800 */
[----:B------:R-:W-:Y:S02]  /*b110*/  I2IP.S8.S32.SAT R190, R10, R9, R3 ;  /* 0x000000090abe7239 */ /* 0x000fe40000001403 */
[----:B------:R-:W-:Y:S04]  /*b120*/  STL [R1+0x14c], R52 ;  /* 0x00014c3401007387 */ /* 0x000fe80000100800 */
[----:B------:R-:W-:Y:S04]  /*b130*/  STL [R1+0x150], R53 ;  /* 0x0001503501007387 */ /* 0x000fe80000100800 */
[----:B------:R-:W-:Y:S04]  /*b140*/  STL [R1+0x154], R54 ;  /* 0x0001543601007387 */ /* 0x000fe80000100800 */
[----:B------:R-:W4:Y:S04]  /*b150*/  LDL.LU R185, [R1+0xcc] ;  /* 0x0000cc0001b97983 */ /* 0x000f280000300800 */
[----:B------:R-:W4:Y:S04]  /*b160*/  LDL.LU R37, [R1+0x1b8] ;  /* 0x0001b80001257983 */ /* 0x000f280000300800 */
[----:B------:R-:W4:Y:S04]  /*b170*/  LDL.LU R38, [R1+0x1b4] ;  /* 0x0001b40001267983 */ /* 0x000f280000300800 */
[----:B------:R-:W4:Y:S01]  /*b180*/  LDL.LU R39, [R1+0x1b0] ;  /* 0x0001b00001277983 */ /* 0x000f220000300800 */
[C---:B--2---:R-:W-:Y:S02]  /*b190*/  PRMT R48, R187.reuse, 0x8880, RZ ;  /* 0x00008880bb307816 */ /* 0x044fe400000000ff */
[C---:B------:R-:W-:Y:S02]  /*b1a0*/  SHF.L.U32 R45, R187.reuse, 0x10, RZ ;  /* 0x00000010bb2d7819 */ /* 0x040fe400000006ff */
[----:B------:R-:W-:Y:S01]  /*b1b0*/  SHF.L.U32 R44, R187, 0x8, RZ ;  /* 0x00000008bb2c7819 */ /* 0x000fe200000006ff */
[----:B------:R1:W-:Y:S01]  /*b1c0*/  STL [R1+0x4], R48 ;  /* 0x0000043001007387 */ /* 0x0003e20000100800 */
[----:B------:R-:W-:Y:S02]  /*b1d0*/  SHF.R.S32.HI R228, RZ, 0x18, R187 ;  /* 0x00000018ffe47819 */ /* 0x000fe400000114bb */
[C---:B---3--:R-:W-:Y:S01]  /*b1e0*/  PRMT R50, R186.reuse, 0x8880, RZ ;  /* 0x00008880ba327816 */ /* 0x048fe200000000ff */
[C---:B------:R-:W-:Y:S01]  /*b1f0*/  IMAD.U32 R49, R186.reuse, 0x10000, RZ ;  /* 0x00010000ba317824 */ /* 0x040fe200078e00ff */
[----:B-1----:R-:W-:Y:S02]  /*b200*/  SHF.L.U32 R48, R186, 0x8, RZ ;  /* 0x00000008ba307819 */ /* 0x002fe400000006ff */
[----:B------:R-:W-:Y:S02]  /*b210*/  SHF.R.S32.HI R229, RZ, 0x18, R186 ;  /* 0x00000018ffe57819 */ /* 0x000fe400000114ba */
[C---:B----4-:R-:W-:Y:S02]  /*b220*/  PRMT R54, R22.reuse, 0x8880, RZ ;  /* 0x0000888016367816 */ /* 0x050fe400000000ff */
[C---:B------:R-:W-:Y:S02]  /*b230*/  SHF.L.U32 R53, R22.reuse, 0x10, RZ ;  /* 0x0000001016357819 */ /* 0x040fe400000006ff */
[----:B------:R-:W-:Y:S02]  /*b240*/  SHF.L.U32 R52, R22, 0x8, RZ ;  /* 0x0000000816347819 */ /* 0x000fe400000006ff */
[----:B------:R-:W-:Y:S02]  /*b250*/  SHF.R.S32.HI R232, RZ, 0x18, R22 ;  /* 0x00000018ffe87819 */ /* 0x000fe40000011416 */
[C---:B------:R-:W-:Y:S02]  /*b260*/  PRMT R186, R185.reuse, 0x8880, RZ ;  /* 0x00008880b9ba7816 */ /* 0x040fe400000000ff */
[C---:B------:R-:W-:Y:S02]  /*b270*/  SHF.L.U32 R248, R185.reuse, 0x10, RZ ;  /* 0x00000010b9f87819 */ /* 0x040fe400000006ff */
[----:B------:R-:W-:Y:S01]  /*b280*/  SHF.L.U32 R22, R185, 0x8, RZ ;  /* 0x00000008b9167819 */ /* 0x000fe200000006ff */
[----:B------:R1:W-:Y:S01]  /*b290*/  STL [R1+0x30], R186 ;  /* 0x000030ba01007387 */ /* 0x0003e20000100800 */
[----:B------:R-:W-:Y:S01]  /*b2a0*/  SHF.R.S32.HI R234, RZ, 0x18, R185 ;  /* 0x00000018ffea7819 */ /* 0x000fe200000114b9 */
[----:B------:R-:W-:Y:S02]  /*b2b0*/  IMAD R37, R37, UR37, RZ ;  /* 0x0000002525257c24 */ /* 0x000fe4000f8e02ff */
[----:B------:R-:W2:Y:S01]  /*b2c0*/  LDL.LU R188, [R1+0xd0] ;  /* 0x0000d00001bc7983 */ /* 0x000ea20000300800 */
[----:B------:R-:W-:Y:S02]  /*b2d0*/  IMAD R38, R38, UR37, RZ ;  /* 0x0000002526267c24 */ /* 0x000fe4000f8e02ff */
[----:B------:R-:W-:Y:S01]  /*b2e0*/  IMAD R39, R39, UR37, RZ ;  /* 0x0000002527277c24 */ /* 0x000fe2000f8e02ff */
[----:B------:R-:W3:Y:S04]  /*b2f0*/  LDL.LU R187, [R1+0xd4] ;  /* 0x0000d40001bb7983 */ /* 0x000ee80000300800 */
[----:B-1----:R-:W4:Y:S04]  /*b300*/  LDL.LU R186, [R1+0xd8] ;  /* 0x0000d80001ba7983 */ /* 0x002f280000300800 */
[----:B------:R-:W4:Y:S01]  /*b310*/  LDL.LU R185, [R1+0xdc] ;  /* 0x0000dc0001b97983 */ /* 0x000f220000300800 */
[C---:B--2---:R-:W-:Y:S02]  /*b320*/  PRMT R236, R188.reuse, 0x8880, RZ ;  /* 0x00008880bcec7816 */ /* 0x044fe400000000ff */
[C---:B------:R-:W-:Y:S02]  /*b330*/  SHF.L.U32 R239, R188.reuse, 0x10, RZ ;  /* 0x00000010bcef7819 */ /* 0x040fe400000006ff */
[----:B------:R-:W-:Y:S02]  /*b340*/  SHF.L.U32 R242, R188, 0x8, RZ ;  /* 0x00000008bcf27819 */ /* 0x000fe400000006ff */
[----:B------:R-:W-:Y:S02]  /*b350*/  SHF.R.S32.HI R226, RZ, 0x18, R188 ;  /* 0x00000018ffe27819 */ /* 0x000fe400000114bc */
[----:B------:R-:W-:Y:S02]  /*b360*/  I2IP.S8.S32.SAT R188, R2, R0, R184 ;  /* 0x0000000002bc7239 */ /* 0x000fe400000014b8 */
[----:B------:R-:W-:Y:S02]  /*b370*/  I2IP.S8.S32.SAT R0, R20, R19, RZ ;  /* 0x0000001314007239 */ /* 0x000fe400000014ff */
[----:B------:R-:W-:Y:S01]  /*b380*/  I2IP.S8.S32.SAT R2, R16, R15, RZ ;  /* 0x0000000f10027239 */ /* 0x000fe200000014ff */
[----:B------:R-:W2:Y:S01]  /*b390*/  LDL.LU R20, [R1+0xe0] ;  /* 0x0000e00001147983 */ /* 0x000ea20000300800 */
[----:B------:R-:W-:Y:S02]  /*b3a0*/  I2IP.S8.S32.SAT R184, R18, R17, R0 ;  /* 0x0000001112b87239 */ /* 0x000fe40000001400 */
[----:B------:R-:W-:Y:S01]  /*b3b0*/  I2IP.S8.S32.SAT R191, R14, R13, R2 ;  /* 0x0000000d0ebf7239 */ /* 0x000fe20000001402 */
[----:B------:R-:W1:Y:S01]  /*b3c0*/  S2R R0, SR_TID.X ;  /* 0x0000000000007919 */ /* 0x000e620000002100 */
[C---:B---3--:R-:W-:Y:S02]  /*b3d0*/  PRMT R243, R187.reuse, 0x8880, RZ ;  /* 0x00008880bbf37816 */ /* 0x048fe400000000ff */
[C---:B------:R-:W-:Y:S01]  /*b3e0*/  SHF.L.U32 R244, R187.reuse, 0x10, RZ ;  /* 0x00000010bbf47819 */ /* 0x040fe200000006ff */
[----:B------:R-:W3:Y:S01]  /*b3f0*/  LDTM.x16 R4, tmem[UR4+0xe0] ;  /* 0x0000e004000479ee */ /* 0x000ee20008240000 */
[----:B------:R-:W-:Y:S01]  /*b400*/  SHF.L.U32 R245, R187, 0x8, RZ ;  /* 0x00000008bbf57819 */ /* 0x000fe200000006ff */
[----:B------:R-:W-:Y:S01]  /*b410*/  UMOV UR4, 0x400 ;  /* 0x0000040000047882 */ /* 0x000fe20000000000 */
[----:B------:R-:W-:Y:S01]  /*b420*/  SHF.R.S32.HI R227, RZ, 0x18, R187 ;  /* 0x00000018ffe37819 */ /* 0x000fe200000114bb */
[----:B------:R-:W-:Y:S01]  /*b430*/  ULEA UR4, UR6, UR4, 0x18 ;  /* 0x0000000406047291 */ /* 0x000fe2000f8ec0ff */
[C---:B----4-:R-:W-:Y:S01]  /*b440*/  PRMT R246, R186.reuse, 0x8880, RZ ;  /* 0x00008880baf67816 */ /* 0x050fe200000000ff */
[----:B------:R-:W4:Y:S01]  /*b450*/  LDL.LU R3, [R1+0xec] ;  /* 0x0000ec0001037983 */ /* 0x000f220000300800 */
[C---:B------:R-:W-:Y:S01]  /*b460*/  SHF.L.U32 R247, R186.reuse, 0x10, RZ ;  /* 0x00000010baf77819 */ /* 0x040fe200000006ff */
[----:B------:R-:W-:Y:S01]  /*b470*/  ULEA UR5, UR45, UR4, 0x3 ;  /* 0x000000042d057291 */ /* 0x000fe2000f8e18ff */
[----:B------:R-:W-:Y:S01]  /*b480*/  SHF.R.S32.HI R230, RZ, 0x18, R186 ;  /* 0x00000018ffe67819 */ /* 0x000fe200000114ba */
[----:B------:R-:W4:Y:S01]  /*b490*/  LDL.LU R2, [R1+0xe8] ;  /* 0x0000e80001027983 */ /* 0x000f220000300800 */
[C---:B------:R-:W-:Y:S01]  /*b4a0*/  PRMT R250, R185.reuse, 0x8880, RZ ;  /* 0x00008880b9fa7816 */ /* 0x040fe200000000ff */
[----:B------:R-:W-:Y:S01]  /*b4b0*/  UIADD3 UR5, UPT, UPT, UR5, 0xc0, URZ ;  /* 0x000000c005057890 */ /* 0x000fe2000fffe0ff */
[C---:B------:R-:W-:Y:S01]  /*b4c0*/  SHF.L.U32 R251, R185.reuse, 0x10, RZ ;  /* 0x00000010b9fb7819 */ /* 0x040fe200000006ff */
[----:B------:R-:W4:Y:S01]  /*b4d0*/  LDL.LU R217, [R1+0xe4] ;  /* 0x0000e40001d97983 */ /* 0x000f220000300800 */
[----:B------:R-:W-:Y:S01]  /*b4e0*/  SHF.L.U32 R252, R185, 0x8, RZ ;  /* 0x00000008b9fc7819 */ /* 0x000fe200000006ff */
[----:B------:R-:W-:Y:S01]  /*b4f0*/  NOP ;  /* 0x0000000000007918 */ /* 0x000fe20000000000 */
[----:B------:R-:W-:Y:S01]  /*b500*/  SHF.R.S32.HI R235, RZ, 0x18, R185 ;  /* 0x00000018ffeb7819 */ /* 0x000fe200000114b9 */
[----:B------:R-:W-:Y:S01]  /*b510*/  UPRMT UR5, UR6, 0x654, UR5 ;  /* 0x0000065406057896 */ /* 0x000fe20008000005 */
[----:B------:R-:W-:Y:S01]  /*b520*/  I2IP.S8.S32.SAT R185, R23, R21, R216 ;  /* 0x0000001517b97239 */ /* 0x000fe200000014d8 */
[----:B------:R-:W-:Y:S01]  /*b530*/  IMAD.SHL.U32 R249, R186, 0x100, RZ ;  /* 0x00000100baf97824 */ /* 0x000fe200078e00ff */
[----:B------:R-:W-:Y:S02]  /*b540*/  I2IP.S8.S32.SAT R186, R219, R218, R220 ;  /* 0x000000dadbba7239 */ /* 0x000fe400000014dc */
[----:B------:R-:W-:Y:S01]  /*b550*/  I2IP.S8.S32.SAT R187, R223, R222, R224 ;  /* 0x000000dedfbb7239 */ /* 0x000fe200000014e0 */
[----:B---3--:R-:W-:Y:S01]  /*b560*/  IMAD R19, R19, UR37, RZ ;  /* 0x0000002513137c24 */ /* 0x008fe2000f8e02ff */
[----:B------:R-:W-:Y:S01]  /*b570*/  I2IP.S8.S32.SAT R223, R211, R210, RZ ;  /* 0x000000d2d3df7239 */ /* 0x000fe200000014ff */
[----:B------:R-:W-:Y:S01]  /*b580*/  IMAD R7, R7, UR37, RZ ;  /* 0x0000002507077c24 */ /* 0x000fe2000f8e02ff */
[----:B------:R-:W-:Y:S01]  /*b590*/  I2IP.S8.S32.SAT R222, R215, R214, RZ ;  /* 0x000000d6d7de7239 */ /* 0x000fe200000014ff */
[----:B------:R-:W-:Y:S01]  /*b5a0*/  SYNCS.ARRIVE.TRANS64.RED.A1T0 RZ, [UR5], RZ ;  /* 0x000000ffffff79a7 */ /* 0x000fe20008100405 */
[----:B-1----:R-:W-:Y:S01]  /*b5b0*/  SHF.L.U32 R225, R0, 0x4, RZ ;  /* 0x0000000400e17819 */ /* 0x002fe200000006ff */
[----:B------:R-:W-:Y:S01]  /*b5c0*/  IMAD R0, R4, UR37, RZ ;  /* 0x0000002504007c24 */ /* 0x000fe2000f8e02ff */
[----:B------:R-:W-:Y:S01]  /*b5d0*/  I2IP.S8.S32.SAT R224, R207, R206, RZ ;  /* 0x000000cecfe07239 */ /* 0x000fe200000014ff */
[----:B------:R-:W-:Y:S01]  /*b5e0*/  IMAD R4, R8, UR37, RZ ;  /* 0x0000002508047c24 */ /* 0x000fe2000f8e02ff */
[----:B------:R-:W-:Y:S01]  /*b5f0*/  LOP3.LUT R225, R225, 0x7f0, RZ, 0xc0, !PT ;  /* 0x000007f0e1e17812 */ /* 0x000fe200078ec0ff */
[----:B------:R-:W-:Y:S01]  /*b600*/  IMAD R8, R12, UR37, RZ ;  /* 0x000000250c087c24 */ /* 0x000fe2000f8e02ff */
[----:B------:R-:W-:Y:S01]  /*b610*/  I2IP.S8.S32.SAT R204, R205, R204, R224 ;  /* 0x000000cccdcc7239 */ /* 0x000fe200000014e0 */
[----:B------:R-:W-:Y:S02]  /*b620*/  IMAD R12, R16, UR37, RZ ;  /* 0x00000025100c7c24 */ /* 0x000fe4000f8e02ff */
[----:B------:R1:W-:Y:S01]  /*b630*/  STS.128 [R225+UR4+0x7980], R188 ;  /* 0x007980bce1007988 */ /* 0x0003e20008000c04 */
[----:B------:R-:W-:Y:S02]  /*b640*/  IMAD R11, R11, UR37, RZ ;  /* 0x000000250b0b7c24 */ /* 0x000fe4000f8e02ff */
[----:B------:R-:W-:Y:S05]  /*b650*/  IMAD R15, R15, UR37, RZ ;  /* 0x000000250f0f7c24 */ /* 0x000fea000f8e02ff */
[----:B------:R3:W-:Y:S08]  /*b660*/  STS.128 [R225+UR4+0x8180], R184 ;  /* 0x008180b8e1007988 */ /* 0x0007f00008000c04 */
[----:B-1----:R-:W4:Y:S06]  /*b670*/  LDL.LU.64 R190, [R1+0x1a8] ;  /* 0x0001a80001be7983 */ /* 0x002f2c0000300a00 */
[----:B------:R-:W4:Y:S06]  /*b680*/  LDL.LU.64 R188, [R1+0x1a0] ;  /* 0x0001a00001bc7983 */ /* 0x000f2c0000300a00 */
[----:B---3--:R-:W3:Y:S06]  /*b690*/  LDL.LU.64 R186, [R1+0x198] ;  /* 0x0001980001ba7983 */ /* 0x008eec0000300a00 */
[----:B------:R-:W3:Y:S01]  /*b6a0*/  LDL.LU.64 R184, [R1+0x190] ;  /* 0x0001900001b87983 */ /* 0x000ee20000300a00 */
[C---:B--2---:R-:W-:Y:S02]  /*b6b0*/  PRMT R203, R20.reuse, 0x8880, RZ ;  /* 0x0000888014cb7816 */ /* 0x044fe400000000ff */
[C---:B------:R-:W-:Y:S02]  /*b6c0*/  SHF.L.U32 R206, R20.reuse, 0x10, RZ ;  /* 0x0000001014ce7819 */ /* 0x040fe400000006ff */
[----:B------:R-:W-:Y:S02]  /*b6d0*/  SHF.L.U32 R207, R20, 0x8, RZ ;  /* 0x0000000814cf7819 */ /* 0x000fe400000006ff */
[----:B------:R-:W-:Y:S02]  /*b6e0*/  SHF.R.S32.HI R20, RZ, 0x18, R20 ;  /* 0x00000018ff147819 */ /* 0x000fe40000011414 */
[C---:B----4-:R-:W-:Y:S02]  /*b6f0*/  PRMT R218, R3.reuse, 0x8880, RZ ;  /* 0x0000888003da7816 */ /* 0x050fe400000000ff */
[----:B------:R-:W-:Y:S02]  /*b700*/  SHF.L.U32 R219, R3, 0x10, RZ ;  /* 0x0000001003db7819 */ /* 0x000fe400000006ff */
[C---:B------:R-:W-:Y:S02]  /*b710*/  PRMT R215, R2.reuse, 0x8880, RZ ;  /* 0x0000888002d77816 */ /* 0x040fe400000000ff */
[C---:B------:R-:W-:Y:S02]  /*b720*/  SHF.L.U32 R216, R2.reuse, 0x10, RZ ;  /* 0x0000001002d87819 */ /* 0x040fe400000006ff */
[C---:B------:R-:W-:Y:S01]  /*b730*/  PRMT R210, R217.reuse, 0x8880, RZ ;  /* 0x00008880d9d27816 */ /* 0x040fe200000000ff */
[C---:B------:R-:W-:Y:S01]  /*b740*/  IMAD.SHL.U32 R214, R217.reuse, 0x100, RZ ;  /* 0x00000100d9d67824 */ /* 0x040fe200078e00ff */
[----:B------:R-:W-:Y:S02]  /*b750*/  SHF.L.U32 R211, R217, 0x10, RZ ;  /* 0x00000010d9d37819 */ /* 0x000fe400000006ff */
[----:B------:R-:W-:Y:S02]  /*b760*/  SHF.R.S32.HI R21, RZ, 0x18, R217 ;  /* 0x00000018ff157819 */ /* 0x000fe400000114d9 */
[----:B------:R-:W-:Y:S02]  /*b770*/  SHF.L.U32 R217, R2, 0x8, RZ ;  /* 0x0000000802d97819 */ /* 0x000fe400000006ff */
[----:B------:R-:W-:Y:S01]  /*b780*/  SHF.R.S32.HI R23, RZ, 0x18, R2 ;  /* 0x00000018ff177819 */ /* 0x000fe20000011402 */
[----:B------:R-:W-:Y:S01]  /*b790*/  IMAD R2, R5, UR37, RZ ;  /* 0x0000002505027c24 */ /* 0x000fe2000f8e02ff */
[----:B------:R-:W-:Y:S01]  /*b7a0*/  SHF.L.U32 R220, R3, 0x8, RZ ;  /* 0x0000000803dc7819 */ /* 0x000fe200000006ff */
[----:B------:R-:W-:Y:S01]  /*b7b0*/  IMAD R5, R9, UR37, RZ ;  /* 0x0000002509057c24 */ /* 0x000fe2000f8e02ff */
[----:B------:R-:W-:Y:S01]  /*b7c0*/  SHF.R.S32.HI R202, RZ, 0x18, R3 ;  /* 0x00000018ffca7819 */ /* 0x000fe20000011403 */
[----:B------:R-:W-:Y:S02]  /*b7d0*/  IMAD R9, R13, UR37, RZ ;  /* 0x000000250d097c24 */ /* 0x000fe4000f8e02ff */
[----:B------:R-:W-:Y:S01]  /*b7e0*/  IMAD R13, R17, UR37, RZ ;  /* 0x00000025110d7c24 */ /* 0x000fe2000f8e02ff */
[----:B------:R-:W-:Y:S01]  /*b7f0*/  I2IP.S8.S32.SAT R17, R213, R212, R222 ;  /* 0x000000d4d5117239 */ /* 0x000fe200000014de */
[----:B------:R-:W-:Y:S02]  /*b800*/  IMAD R3, R6, UR37, RZ ;  /* 0x0000002506037c24 */ /* 0x000fe4000f8e02ff */
[----:B------:R-:W-:Y:S02]  /*b810*/  IMAD R6, R10, UR37, RZ ;  /* 0x000000250a067c24 */ /* 0x000fe4000f8e02ff */
[----:B------:R-:W-:Y:S02]  /*b820*/  IMAD R10, R14, UR37, RZ ;  /* 0x000000250e0a7c24 */ /* 0x000fe4000f8e02ff */
[----:B------:R-:W-:Y:S01]  /*b830*/  IMAD R14, R18, UR37, RZ ;  /* 0x00000025120e7c24 */ /* 0x000fe2000f8e02ff */
[----:B------:R-:W-:Y:S02]  /*b840*/  I2IP.S8.S32.SAT R18, R209, R208, R223 ;  /* 0x000000d0d1127239 */ /* 0x000fe400000014df */
[----:B------:R-:W-:Y:S02]  /*b850*/  I2IP.S8.S32.SAT R190, R191, R190, RZ ;  /* 0x000000bebfbe7239 */ /* 0x000fe400000014ff */
[----:B------:R-:W-:Y:S02]  /*b860*/  MOV R191, R17 ;  /* 0x0000001100bf7202 */ /* 0x000fe40000000f00 */
[----:B------:R-:W2:Y:S01]  /*b870*/  LDL.LU R17, [R1+0x78] ;  /* 0x0000780001117983 */ /* 0x000ea20000300800 */
[----:B---3--:R-:W-:Y:S02]  /*b880*/  I2IP.S8.S32.SAT R16, R187, R186, RZ ;  /* 0x000000babb107239 */ /* 0x008fe400000014ff */
[----:B------:R-:W-:Y:S02]  /*b890*/  I2IP.S8.S32.SAT R186, R195, R194, RZ ;  /* 0x000000c2c3ba7239 */ /* 0x000fe400000014ff */
[----:B------:R-:W-:Y:S02]  /*b8a0*/  I2IP.S8.S32.SAT R187, R199, R198, RZ ;  /* 0x000000c6c7bb7239 */ /* 0x000fe400000014ff */
[----:B------:R-:W-:Y:S02]  /*b8b0*/  I2IP.S8.S32.SAT R184, R185, R184, R16 ;  /* 0x000000b8b9b87239 */ /* 0x000fe40000001410 */
[----:B------:R-:W-:Y:S02]  /*b8c0*/  I2IP.S8.S32.SAT R16, R171, R170, RZ ;  /* 0x000000aaab107239 */ /* 0x000fe400000014ff */
[----:B------:R-:W-:Y:S01]  /*b8d0*/  I2IP.S8.S32.SAT R185, R189, R188, R190 ;  /* 0x000000bcbdb97239 */ /* 0x000fe200000014be */
[----:B------:R-:W-:Y:S01]  /*b8e0*/  IMAD.MOV.U32 R190, RZ, RZ, R18 ;  /* 0x000000ffffbe7224 */ /* 0x000fe200078e0012 */
[----:B------:R-:W-:Y:S01]  /*b8f0*/  I2IP.S8.S32.SAT R168, R169, R168, R16 ;  /* 0x000000a8a9a87239 */ /* 0x000fe20000001410 */
[----:B------:R-:W3:Y:S01]  /*b900*/  LDL.LU R18, [R1+0x7c] ;  /* 0x00007c0001127983 */ /* 0x000ee20000300800 */
[----:B------:R-:W-:Y:S02]  /*b910*/  I2IP.S8.S32.SAT R16, R155, R154, RZ ;  /* 0x0000009a9b107239 */ /* 0x000fe400000014ff */
[----:B------:R-:W-:Y:S02]  /*b920*/  MOV R188, R200 ;  /* 0x000000c800bc7202 */ /* 0x000fe40000000f00 */
[----:B------:R-:W-:Y:S02]  /*b930*/  I2IP.S8.S32.SAT R152, R153, R152, R16 ;  /* 0x0000009899987239 */ /* 0x000fe40000001410 */
[----:B------:R-:W-:Y:S02]  /*b940*/  I2IP.S8.S32.SAT R16, R139, R138, RZ ;  /* 0x0000008a8b107239 */ /* 0x000fe400000014ff */
[----:B------:R-:W-:Y:S02]  /*b950*/  I2IP.S8.S32.SAT R170, R179, R178, RZ ;  /* 0x000000b2b3aa7239 */ /* 0x000fe400000014ff */
        /* <DEDUP_REMOVED lines=10> */
[----:B------:R-:W-:Y:S02]  /*ba00*/  SHF.R.S32.HI R16, RZ, 0x18, R84 ;  /* 0x00000018ff107819 */ /* 0x000fe40000011454 */
[----:B------:R-:W-:Y:S01]  /*ba10*/  I2IP.S8.S32.SAT R91, R103, R102, RZ ;  /* 0x00000066675b7239 */ /* 0x000fe200000014ff */
[----:B------:R-:W4:Y:S01]  /*ba20*/  LDL.LU R84, [R1+0x18c] ;  /* 0x00018c0001547983 */ /* 0x000f220000300800 */
[----:B------:R-:W-:Y:S01]  /*ba30*/  I2IP.S8.S32.SAT R89, R93, R92, R94 ;  /* 0x0000005c5d597239 */ /* 0x000fe2000000145e */
[----:B------:R-:W-:Y:S01]  /*ba40*/  IMAD R82, R16, UR44, R82 ;  /* 0x0000002c10527c24 */ /* 0x000fe2000f8e0252 */
[----:B------:R-:W-:Y:S01]  /*ba50*/  I2IP.S8.S32.SAT R90, R97, R96, R90 ;  /* 0x00000060615a7239 */ /* 0x000fe2000000145a */
[----:B------:R-:W4:Y:S01]  /*ba60*/  LDL.LU R16, [R1+0x74] ;  /* 0x0000740001107983 */ /* 0x000f220000300800 */
[----:B------:R-:W-:Y:S01]  /*ba70*/  I2IP.S8.S32.SAT R91, R101, R100, R91 ;  /* 0x00000064655b7239 */ /* 0x000fe2000000145b */
[----:B------:R-:W-:Y:S01]  /*ba80*/  IMAD R83, R237, UR44, R83 ;  /* 0x0000002ced537c24 */ /* 0x000fe2000f8e0253 */
[----:B------:R-:W-:Y:S01]  /*ba90*/  I2IP.S8.S32.SAT R155, R167, R166, RZ ;  /* 0x000000a6a79b7239 */ /* 0x000fe200000014ff */
[----:B------:R-:W4:Y:S01]  /*baa0*/  LDL.LU R200, [R1+0x68] ;  /* 0x0000680001c87983 */ /* 0x000f220000300800 */
[----:B------:R-:W-:Y:S02]  /*bab0*/  I2IP.S8.S32.SAT R138, R147, R146, RZ ;  /* 0x00000092938a7239 */ /* 0x000fe400000014ff */
[----:B------:R-:W-:Y:S01]  /*bac0*/  I2IP.S8.S32.SAT R139, R151, R150, RZ ;  /* 0x00000096978b7239 */ /* 0x000fe200000014ff */
[----:B------:R-:W4:Y:S01]  /*bad0*/  LDL.LU R221, [R1+0x6c] ;  /* 0x00006c0001dd7983 */ /* 0x000f220000300800 */
[----:B------:R-:W-:Y:S02]  /*bae0*/  I2IP.S8.S32.SAT R122, R131, R130, RZ ;  /* 0x00000082837a7239 */ /* 0x000fe400000014ff */
[----:B------:R-:W-:Y:S01]  /*baf0*/  I2IP.S8.S32.SAT R123, R135, R134, RZ ;  /* 0x00000086877b7239 */ /* 0x000fe200000014ff */
[----:B------:R1:W-:Y:S01]  /*bb00*/  STS.128 [R225+UR4+0xc180], R88 ;  /* 0x00c18058e1007988 */ /* 0x0003e20008000c04 */
[----:B------:R-:W-:Y:S02]  /*bb10*/  I2IP.S8.S32.SAT R106, R115, R114, RZ ;  /* 0x00000072736a7239 */ /* 0x000fe400000014ff */
[----:B------:R-:W-:Y:S02]  /*bb20*/  I2IP.S8.S32.SAT R107, R119, R118, RZ ;  /* 0x00000076776b7239 */ /* 0x000fe400000014ff */
[----:B------:R-:W-:Y:S02]  /*bb30*/  MOV R189, R204 ;  /* 0x000000cc00bd7202 */ /* 0x000fe40000000f00 */
[----:B------:R-:W-:Y:S02]  /*bb40*/  I2IP.S8.S32.SAT R186, R193, R192, R186 ;  /* 0x000000c0c1ba7239 */ /* 0x000fe400000014ba */
[----:B------:R-:W-:Y:S01]  /*bb50*/  I2IP.S8.S32.SAT R187, R197, R196, R187 ;  /* 0x000000c4c5bb7239 */ /* 0x000fe200000014bb */
[----:B------:R2:W-:Y:S01]  /*bb60*/  STS.128 [R225+UR4+0x8980], R188 ;  /* 0x008980bce1007988 */ /* 0x0005e20008000c04 */
[----:B------:R-:W-:Y:S02]  /*bb70*/  I2IP.S8.S32.SAT R169, R173, R172, R174 ;  /* 0x000000acada97239 */ /* 0x000fe400000014ae */
[----:B------:R-:W-:Y:S02]  /*bb80*/  I2IP.S8.S32.SAT R170, R177, R176, R170 ;  /* 0x000000b0b1aa7239 */ /* 0x000fe400000014aa */
        /* <DEDUP_REMOVED lines=10> */
[----:B-1----:R-:W-:Y:S02]  /*bc30*/  I2IP.S8.S32.SAT R88, R73, R72, R74 ;  /* 0x0000004849587239 */ /* 0x002fe4000000144a */
[----:B------:R-:W-:Y:S01]  /*bc40*/  I2IP.S8.S32.SAT R72, R79, R78, RZ ;  /* 0x0000004e4f487239 */ /* 0x000fe200000014ff */
[----:B------:R1:W-:Y:S01]  /*bc50*/  STS.128 [R225+UR4+0xa180], R152 ;  /* 0x00a18098e1007988 */ /* 0x0003e20008000c04 */
[----:B------:R-:W-:Y:S02]  /*bc60*/  I2IP.S8.S32.SAT R122, R129, R128, R122 ;  /* 0x00000080817a7239 */ /* 0x000fe4000000147a */
[----:B------:R-:W-:Y:S02]  /*bc70*/  I2IP.S8.S32.SAT R89, R77, R76, R72 ;  /* 0x0000004c4d597239 */ /* 0x000fe40000001448 */
[----:B------:R-:W-:Y:S02]  /*bc80*/  I2IP.S8.S32.SAT R72, R83, R82, RZ ;  /* 0x0000005253487239 */ /* 0x000fe400000014ff */
[----:B------:R-:W-:Y:S01]  /*bc90*/  I2IP.S8.S32.SAT R123, R133, R132, R123 ;  /* 0x00000084857b7239 */ /* 0x000fe2000000147b */
[----:B------:R1:W-:Y:S01]  /*bca0*/  STS.128 [R225+UR4+0xa980], R136 ;  /* 0x00a98088e1007988 */ /* 0x0003e20008000c04 */
[----:B------:R-:W-:Y:S02]  /*bcb0*/  I2IP.S8.S32.SAT R90, R81, R80, R72 ;  /* 0x00000050515a7239 */ /* 0x000fe40000001448 */
[----:B------:R-:W-:Y:S02]  /*bcc0*/  I2IP.S8.S32.SAT R105, R109, R108, R110 ;  /* 0x0000006c6d697239 */ /* 0x000fe4000000146e */
[----:B------:R-:W-:Y:S02]  /*bcd0*/  I2IP.S8.S32.SAT R106, R113, R112, R106 ;  /* 0x00000070716a7239 */ /* 0x000fe4000000146a */
[----:B------:R-:W-:Y:S01]  /*bce0*/  I2IP.S8.S32.SAT R107, R117, R116, R107 ;  /* 0x00000074756b7239 */ /* 0x000fe2000000146b */
[----:B------:R1:W-:Y:S08]  /*bcf0*/  STS.128 [R225+UR4+0xb180], R120 ;  /* 0x00b18078e1007988 */ /* 0x0003f00008000c04 */
[----:B------:R1:W-:Y:S01]  /*bd00*/  STS.128 [R225+UR4+0xb980], R104 ;  /* 0x00b98068e1007988 */ /* 0x0003e20008000c04 */
[----:B--2---:R-:W-:Y:S02]  /*bd10*/  SHF.R.S32.HI R17, RZ, 0x18, R17 ;  /* 0x00000018ff117819 */ /* 0x004fe40000011411 */
[----:B---3--:R-:W-:Y:S01]  /*bd20*/  SHF.R.S32.HI R18, RZ, 0x18, R18 ;  /* 0x00000018ff127819 */ /* 0x008fe20000011412 */
[----:B----4-:R-:W-:Y:S04]  /*bd30*/  IMAD R84, R16, UR44, R84 ;  /* 0x0000002c10547c24 */ /* 0x010fe8000f8e0254 */
[----:B------:R-:W2:Y:S01]  /*bd40*/  LDL.LU R16, [R1+0x3c] ;  /* 0x00003c0001107983 */ /* 0x000ea20000300800 */
[----:B------:R-:W-:Y:S01]  /*bd50*/  IMAD R85, R17, UR44, R85 ;  /* 0x0000002c11557c24 */ /* 0x000fe2000f8e0255 */
[----:B------:R-:W-:Y:S01]  /*bd60*/  SHF.R.S32.HI R17, RZ, 0x18, R61 ;  /* 0x00000018ff117819 */ /* 0x000fe2000001143d */
[----:B------:R-:W-:Y:S01]  /*bd70*/  IMAD R86, R18, UR44, R86 ;  /* 0x0000002c12567c24 */ /* 0x000fe2000f8e0256 */
[----:B------:R-:W-:Y:S01]  /*bd80*/  SHF.R.S32.HI R18, RZ, 0x18, R60 ;  /* 0x00000018ff127819 */ /* 0x000fe2000001143c */
[----:B------:R-:W3:Y:S01]  /*bd90*/  LDL.LU R61, [R1+0x188] ;  /* 0x00018800013d7983 */ /* 0x000ee20000300800 */
[----:B------:R-:W-:Y:S03]  /*bda0*/  IMAD R87, R240, UR44, R87 ;  /* 0x0000002cf0577c24 */ /* 0x000fe6000f8e0257 */
[----:B------:R-:W4:Y:S02]  /*bdb0*/  LDL.LU R60, [R1+0x184] ;  /* 0x00018400013c7983 */ /* 0x000f240000300800 */
[----:B------:R-:W-:Y:S04]  /*bdc0*/  I2IP.S8.S32.SAT R72, R87, R86, RZ ;  /* 0x0000005657487239 */ /* 0x000fe800000014ff */
[----:B------:R-:W-:Y:S05]  /*bdd0*/  I2IP.S8.S32.SAT R91, R85, R84, R72 ;  /* 0x00000054555b7239 */ /* 0x000fea0000001448 */
[----:B------:R1:W-:Y:S01]  /*bde0*/  STS.128 [R225+UR4+0xc980], R88 ;  /* 0x00c98058e1007988 */ /* 0x0003e20008000c04 */
[----:B--2---:R-:W-:Y:S01]  /*bdf0*/  IMAD R56, R16, UR44, R56 ;  /* 0x0000002c10387c24 */ /* 0x004fe2000f8e0238 */
[----:B------:R-:W-:Y:S01]  /*be00*/  MOV R16, R66 ;  /* 0x0000004200107202 */ /* 0x000fe20000000f00 */
[----:B------:R-:W-:Y:S01]  /*be10*/  IMAD R57, R17, UR44, R57 ;  /* 0x0000002c11397c24 */ /* 0x000fe2000f8e0239 */
[----:B------:R-:W-:Y:S04]  /*be20*/  SHF.R.S32.HI R17, RZ, 0x18, R65 ;  /* 0x00000018ff117819 */ /* 0x000fe80000011441 */
[----:B------:R-:W2:Y:S01]  /*be30*/  LDL.LU R66, [R1+0x180] ;  /* 0x0001800001427983 */ /* 0x000ea20000300800 */
[----:B------:R-:W-:Y:S01]  /*be40*/  IMAD R58, R18, UR44, R58 ;  /* 0x0000002c123a7c24 */ /* 0x000fe2000f8e023a */
[----:B------:R-:W-:Y:S01]  /*be50*/  SHF.R.S32.HI R18, RZ, 0x18, R64 ;  /* 0x00000018ff127819 */ /* 0x000fe20000011440 */
[----:B------:R-:W-:Y:S01]  /*be60*/  IMAD R59, R231, UR44, R59 ;  /* 0x0000002ce73b7c24 */ /* 0x000fe2000f8e023b */
[----:B------:R-:W2:Y:S01]  /*be70*/  LDL.LU R65, [R1+0x17c] ;  /* 0x00017c0001417983 */ /* 0x000ea20000300800 */
[----:B----4-:R-:W-:Y:S01]  /*be80*/  IMAD R60, R16, UR44, R60 ;  /* 0x0000002c103c7c24 */ /* 0x010fe2000f8e023c */
[----:B------:R-:W-:Y:S01]  /*be90*/  MOV R16, R70 ;  /* 0x0000004600107202 */ /* 0x000fe20000000f00 */
[----:B---3--:R-:W-:Y:S01]  /*bea0*/  IMAD R61, R17, UR44, R61 ;  /* 0x0000002c113d7c24 */ /* 0x008fe2000f8e023d */
[----:B------:R-:W-:Y:S01]  /*beb0*/  SHF.R.S32.HI R17, RZ, 0x18, R69 ;  /* 0x00000018ff117819 */ /* 0x000fe20000011445 */
[----:B------:R-:W3:Y:S01]  /*bec0*/  LDL.LU R64, [R1+0x178] ;  /* 0x0001780001407983 */ /* 0x000ee20000300800 */
[----:B------:R-:W-:Y:S01]  /*bed0*/  I2IP.S8.S32.SAT R58, R59, R58, RZ ;  /* 0x0000003a3b3a7239 */ /* 0x000fe200000014ff */
[----:B------:R-:W-:Y:S01]  /*bee0*/  IMAD R62, R18, UR44, R62 ;  /* 0x0000002c123e7c24 */ /* 0x000fe2000f8e023e */
[----:B------:R-:W-:Y:S01]  /*bef0*/  SHF.R.S32.HI R18, RZ, 0x18, R68 ;  /* 0x00000018ff127819 */ /* 0x000fe20000011444 */
[----:B------:R-:W4:Y:S01]  /*bf00*/  LDL.LU R70, [R1+0x174] ;  /* 0x0001740001467983 */ /* 0x000f220000300800 */
[----:B------:R-:W-:Y:S01]  /*bf10*/  I2IP.S8.S32.SAT R72, R57, R56, R58 ;  /* 0x0000003839487239 */ /* 0x000fe2000000143a */
[----:B------:R-:W-:Y:S02]  /*bf20*/  IMAD R63, R233, UR44, R63 ;  /* 0x0000002ce93f7c24 */ /* 0x000fe4000f8e023f */
[----:B------:R-:W4:Y:S03]  /*bf30*/  LDL.LU R69, [R1+0x170] ;  /* 0x0001700001457983 */ /* 0x000f260000300800 */
[----:B------:R-:W-:Y:S01]  /*bf40*/  I2IP.S8.S32.SAT R56, R63, R62, RZ ;  /* 0x0000003e3f387239 */ /* 0x000fe200000014ff */
[----:B------:R-:W4:Y:S03]  /*bf50*/  LDL.LU R68, [R1+0x16c] ;  /* 0x00016c0001447983 */ /* 0x000f260000300800 */
[----:B------:R-:W-:Y:S01]  /*bf60*/  I2IP.S8.S32.SAT R73, R61, R60, R56 ;  /* 0x0000003c3d497239 */ /* 0x000fe20000001438 */
[----:B---3--:R-:W-:Y:S02]  /*bf70*/  IMAD R64, R16, UR44, R64 ;  /* 0x0000002c10407c24 */ /* 0x008fe4000f8e0240 */
[----:B------:R-:W4:Y:S01]  /*bf80*/  LDL.LU R16, [R1+0x64] ;  /* 0x0000640001107983 */ /* 0x000f220000300800 */
[----:B--2---:R-:W-:Y:S01]  /*bf90*/  IMAD R65, R17, UR44, R65 ;  /* 0x0000002c11417c24 */ /* 0x004fe2000f8e0241 */
[----:B------:R-:W-:Y:S01]  /*bfa0*/  SHF.R.S32.HI R17, RZ, 0x18, R200 ;  /* 0x00000018ff117819 */ /* 0x000fe200000114c8 */
[----:B------:R-:W-:Y:S01]  /*bfb0*/  IMAD R66, R18, UR44, R66 ;  /* 0x0000002c12427c24 */ /* 0x000fe2000f8e0242 */
[----:B------:R-:W-:Y:S01]  /*bfc0*/  SHF.R.S32.HI R18, RZ, 0x18, R221 ;  /* 0x00000018ff127819 */ /* 0x000fe200000114dd */
[----:B------:R-:W-:Y:S05]  /*bfd0*/  IMAD R67, R238, UR44, R67 ;  /* 0x0000002cee437c24 */ /* 0x000fea000f8e0243 */
[----:B------:R-:W-:Y:S04]  /*bfe0*/  I2IP.S8.S32.SAT R56, R67, R66, RZ ;  /* 0x0000004243387239 */ /* 0x000fe800000014ff */
[----:B------:R-:W-:Y:S01]  /*bff0*/  I2IP.S8.S32.SAT R74, R65, R64, R56 ;  /* 0x00000040414a7239 */ /* 0x000fe20000001438 */
[----:B----4-:R-:W-:Y:S02]  /*c000*/  IMAD R68, R16, UR44, R68 ;  /* 0x0000002c10447c24 */ /* 0x010fe4000f8e0244 */
        /* <DEDUP_REMOVED lines=41> */
[----:B------:R1:W5:Y:S01]  /*c2a0*/  LDL.LU R248, [R1+0x148] ;  /* 0x0001480001f87983 */ /* 0x0003620000300800 */
[----:B------:R-:W-:Y:S03]  /*c2b0*/  IMAD R51, R232, UR44, R51 ;  /* 0x0000002ce8337c24 */ /* 0x000fe6000f8e0233 */
[----:B------:R1:W5:Y:S02]  /*c2c0*/  LDL.LU R22, [R1+0x144] ;  /* 0x0001440001167983 */ /* 0x0003640000300800 */
[----:B------:R-:W-:Y:S04]  /*c2d0*/  I2IP.S8.S32.SAT R40, R51, R50, RZ ;  /* 0x0000003233287239 */ /* 0x000fe800000014ff */
[----:B------:R-:W-:Y:S01]  /*c2e0*/  I2IP.S8.S32.SAT R58, R49, R48, R40 ;  /* 0x00000030313a7239 */ /* 0x000fe20000001428 */
[----:B----4-:R-:W-:Y:S01]  /*c2f0*/  IMAD R52, R16, UR44, R52 ;  /* 0x0000002c10347c24 */ /* 0x010fe2000f8e0234 */
[----:B------:R-:W-:Y:S01]  /*c300*/  MOV R16, R236 ;  /* 0x000000ec00107202 */ /* 0x000fe20000000f00 */
[----:B------:R-:W-:Y:S01]  /*c310*/  IMAD R53, R17, UR44, R53 ;  /* 0x0000002c11357c24 */ /* 0x000fe2000f8e0235 */
[----:B------:R-:W-:Y:S01]  /*c320*/  SHF.R.S32.HI R17, RZ, 0x18, R239 ;  /* 0x00000018ff117819 */ /* 0x000fe200000114ef */
[----:B------:R-:W-:Y:S01]  /*c330*/  IMAD R54, R18, UR44, R54 ;  /* 0x0000002c12367c24 */ /* 0x000fe2000f8e0236 */
[----:B------:R-:W-:Y:S01]  /*c340*/  SHF.R.S32.HI R18, RZ, 0x18, R242 ;  /* 0x00000018ff127819 */ /* 0x000fe200000114f2 */
[----:B------:R-:W-:Y:S02]  /*c350*/  IMAD R55, R234, UR44, R55 ;  /* 0x0000002cea377c24 */ /* 0x000fe4000f8e0237 */
[----:B------:R-:W-:Y:S02]  /*c360*/  IMAD R24, R16, UR44, R24 ;  /* 0x0000002c10187c24 */ /* 0x000fe4000f8e0218 */
[----:B------:R-:W-:Y:S01]  /*c370*/  IMAD R25, R17, UR44, R25 ;  /* 0x0000002c11197c24 */ /* 0x000fe2000f8e0219 */
[----:B------:R-:W-:Y:S01]  /*c380*/  SHF.R.S32.HI R17, RZ, 0x18, R244 ;  /* 0x00000018ff117819 */ /* 0x000fe200000114f4 */
[----:B------:R-:W-:Y:S01]  /*c390*/  IMAD R26, R18, UR44, R26 ;  /* 0x0000002c121a7c24 */ /* 0x000fe2000f8e021a */
[----:B------:R-:W-:Y:S01]  /*c3a0*/  SHF.R.S32.HI R18, RZ, 0x18, R245 ;  /* 0x00000018ff127819 */ /* 0x000fe200000114f5 */
[----:B------:R-:W-:Y:S01]  /*c3b0*/  IMAD.MOV.U32 R16, RZ, RZ, R243 ;  /* 0x000000ffff107224 */ /* 0x000fe200078e00f3 */
[----:B------:R-:W-:Y:S01]  /*c3c0*/  I2IP.S8.S32.SAT R40, R55, R54, RZ ;  /* 0x0000003637287239 */ /* 0x000fe200000014ff */
[----:B------:R-:W-:Y:S02]  /*c3d0*/  IMAD R27, R226, UR44, R27 ;  /* 0x0000002ce21b7c24 */ /* 0x000fe4000f8e021b */
[----:B------:R-:W-:Y:S01]  /*c3e0*/  IMAD R28, R16, UR44, R28 ;  /* 0x0000002c101c7c24 */ /* 0x000fe2000f8e021c */
[----:B------:R-:W-:Y:S01]  /*c3f0*/  MOV R16, R246 ;  /* 0x000000f600107202 */ /* 0x000fe20000000f00 */
[----:B------:R-:W-:Y:S01]  /*c400*/  IMAD R29, R17, UR44, R29 ;  /* 0x0000002c111d7c24 */ /* 0x000fe2000f8e021d */
[----:B------:R-:W-:Y:S01]  /*c410*/  SHF.R.S32.HI R17, RZ, 0x18, R247 ;  /* 0x00000018ff117819 */ /* 0x000fe200000114f7 */
        /* <DEDUP_REMOVED lines=11> */
[----:B------:R-:W-:Y:S01]  /*c4d0*/  I2IP.S8.S32.SAT R59, R53, R52, R40 ;  /* 0x00000034353b7239 */ /* 0x000fe20000001428 */
        /* <DEDUP_REMOVED lines=17> */
[----:B------:R-:W-:Y:S01]  /*c5f0*/  MOV R16, R215 ;  /* 0x000000d700107202 */ /* 0x000fe20000000f00 */
[----:B------:R1:W-:Y:S01]  /*c600*/  STS.128 [R225+UR4+0xd980], R56 ;  /* 0x00d98038e1007988 */ /* 0x0003e20008000c04 */
[----:B------:R-:W-:Y:S01]  /*c610*/  I2IP.S8.S32.SAT R24, R31, R30, RZ ;  /* 0x0000001e1f187239 */ /* 0x000fe200000014ff */
[----:B------:R-:W-:Y:S01]  /*c620*/  IMAD R5, R17, UR44, R5 ;  /* 0x0000002c11057c24 */ /* 0x000fe2000f8e0205 */
[----:B------:R-:W-:Y:S01]  /*c630*/  SHF.R.S32.HI R17, RZ, 0x18, R216 ;  /* 0x00000018ff117819 */ /* 0x000fe200000114d8 */
[----:B------:R-:W-:Y:S01]  /*c640*/  IMAD R6, R18, UR44, R6 ;  /* 0x0000002c12067c24 */ /* 0x000fe2000f8e0206 */
[----:B------:R-:W-:Y:S01]  /*c650*/  SHF.R.S32.HI R18, RZ, 0x18, R219 ;  /* 0x00000018ff127819 */ /* 0x000fe200000114db */
[----:B------:R-:W-:Y:S01]  /*c660*/  IMAD R11, R21, UR44, R11 ;  /* 0x0000002c150b7c24 */ /* 0x000fe2000f8e020b */
[----:B------:R-:W-:Y:S01]  /*c670*/  I2IP.S8.S32.SAT R41, R29, R28, R24 ;  /* 0x0000001c1d297239 */ /* 0x000fe20000001418 */
[----:B------:R-:W-:Y:S01]  /*c680*/  IMAD R8, R16, UR44, R8 ;  /* 0x0000002c10087c24 */ /* 0x000fe2000f8e0208 */
[----:B------:R-:W-:Y:S01]  /*c690*/  SHF.R.S32.HI R16, RZ, 0x18, R217 ;  /* 0x00000018ff107819 */ /* 0x000fe200000114d9 */
[----:B------:R-:W-:Y:S01]  /*c6a0*/  IMAD R9, R17, UR44, R9 ;  /* 0x0000002c11097c24 */ /* 0x000fe2000f8e0209 */
[----:B------:R-:W-:Y:S02]  /*c6b0*/  MOV R17, R218 ;  /* 0x000000da00117202 */ /* 0x000fe40000000f00 */
[----:B------:R-:W-:Y:S01]  /*c6c0*/  I2IP.S8.S32.SAT R24, R35, R34, RZ ;  /* 0x0000002223187239 */ /* 0x000fe200000014ff */
[----:B------:R-:W-:Y:S01]  /*c6d0*/  IMAD R10, R16, UR44, R10 ;  /* 0x0000002c100a7c24 */ /* 0x000fe2000f8e020a */
[----:B------:R-:W-:Y:S01]  /*c6e0*/  I2IP.S8.S32.SAT R16, R7, R3, RZ ;  /* 0x0000000307107239 */ /* 0x000fe200000014ff */
[----:B------:R-:W-:Y:S01]  /*c6f0*/  IMAD R15, R23, UR44, R15 ;  /* 0x0000002c170f7c24 */ /* 0x000fe2000f8e020f */
[----:B------:R-:W-:Y:S01]  /*c700*/  I2IP.S8.S32.SAT R42, R33, R32, R24 ;  /* 0x00000020212a7239 */ /* 0x000fe20000001418 */
[----:B------:R-:W-:Y:S01]  /*c710*/  IMAD R12, R17, UR44, R12 ;  /* 0x0000002c110c7c24 */ /* 0x000fe2000f8e020c */
[----:B------:R-:W-:Y:S01]  /*c720*/  I2IP.S8.S32.SAT R7, R11, R6, RZ ;  /* 0x000000060b077239 */ /* 0x000fe200000014ff */
[----:B------:R-:W-:Y:S01]  /*c730*/  IMAD R13, R18, UR44, R13 ;  /* 0x0000002c120d7c24 */ /* 0x000fe2000f8e020d */
[----:B------:R-:W-:Y:S01]  /*c740*/  I2IP.S8.S32.SAT R24, R39, R38, RZ ;  /* 0x0000002627187239 */ /* 0x000fe200000014ff */
[----:B------:R-:W-:Y:S01]  /*c750*/  IMAD R14, R20, UR44, R14 ;  /* 0x0000002c140e7c24 */ /* 0x000fe2000f8e020e */
[----:B------:R-:W-:Y:S01]  /*c760*/  I2IP.S8.S32.SAT R6, R15, R10, RZ ;  /* 0x0000000a0f067239 */ /* 0x000fe200000014ff */
[----:B------:R-:W-:Y:S01]  /*c770*/  IMAD R19, R202, UR44, R19 ;  /* 0x0000002cca137c24 */ /* 0x000fe2000f8e0213 */
[----:B------:R-:W-:Y:S02]  /*c780*/  I2IP.S8.S32.SAT R43, R37, R36, R24 ;  /* 0x00000024252b7239 */ /* 0x000fe40000001418 */
[----:B------:R-:W-:Y:S02]  /*c790*/  I2IP.S8.S32.SAT R16, R2, R0, R16 ;  /* 0x0000000002107239 */ /* 0x000fe40000001410 */
[----:B------:R-:W-:Y:S01]  /*c7a0*/  I2IP.S8.S32.SAT R3, R19, R14, RZ ;  /* 0x0000000e13037239 */ /* 0x000fe200000014ff */
[----:B------:R1:W-:Y:S01]  /*c7b0*/  STS.128 [R225+UR4+0xe180], R40 ;  /* 0x00e18028e1007988 */ /* 0x0003e20008000c04 */
[----:B------:R-:W-:Y:S02]  /*c7c0*/  I2IP.S8.S32.SAT R17, R5, R4, R7 ;  /* 0x0000000405117239 */ /* 0x000fe40000001407 */
[----:B------:R-:W-:Y:S02]  /*c7d0*/  I2IP.S8.S32.SAT R18, R9, R8, R6 ;  /* 0x0000000809127239 */ /* 0x000fe40000001406 */
[----:B------:R-:W-:Y:S05]  /*c7e0*/  I2IP.S8.S32.SAT R19, R13, R12, R3 ;  /* 0x0000000c0d137239 */ /* 0x000fea0000001403 */
[----:B------:R1:W-:Y:S01]  /*c7f0*/  STS.128 [R225+UR4+0xe980], R16 ;  /* 0x00e98010e1007988 */ /* 0x0003e20008000c04 */
[----:B------:R-:W-:Y:S01]  /*c800*/  @!PT LDS RZ, [RZ] ;  /* 0x00000000fffff984 */ /* 0x000fe20000000800 */
[----:B------:R-:W-:Y:S01]  /*c810*/  @!PT LDS RZ, [RZ] ;  /* 0x00000000fffff984 */ /* 0x000fe20000000800 */
[----:B------:R-:W-:Y:S01]  /*c820*/  @!PT LDS RZ, [RZ] ;  /* 0x00000000fffff984 */ /* 0x000fe20000000800 */
[----:B------:R-:W-:Y:S01]  /*c830*/  @!PT LDS RZ, [RZ] ;  /* 0x00000000fffff984 */ /* 0x000fe20000000800 */
[----:B------:R2:W-:Y:S07]  /*c840*/  MEMBAR.ALL.CTA ;  /* 0x0000000000007992 */ /* 0x0005ee0000008000 */
[----:B--2---:R-:W2:Y:S02]  /*c850*/  FENCE.VIEW.ASYNC.S ;  /* 0x00000000000073c6 */ /* 0x004ea40000000000 */
[----:B--2---:R-:W-:Y:S06]  /*c860*/  BAR.SYNC.DEFER_BLOCKING 0x1, 0x80 ;  /* 0x0042000000007b1d */ /* 0x004fec0000010000 */
[----:B------:R-:W-:Y:S05]  /*c870*/  @P0 BRA `(.L_x_103) ;  /* 0x0000000400380947 */ /* 0x000fea0003800000 */
[----:B------:R-:W2:Y:S01]  /*c880*/  LDCU.64 UR6, c[0x0][0x348] ;  /* 0x00006900ff0677ac */ /* 0x000ea20008000a00 */
[----:B------:R-:W-:Y:S02]  /*c890*/  UIMAD UR9, UR47, 0xf0, URZ ;  /* 0x000000f02f0978a4 */ /* 0x000fe4000f8e02ff */
[----:B------:R-:W-:Y:S02]  /*c8a0*/  USHF.L.U32 UR10, UR46, 0x7, URZ ;  /* 0x000000072e0a7899 */ /* 0x000fe400080006ff */
[----:B------:R-:W-:Y:S01]  /*c8b0*/  UIADD3 UR8, UPT, UPT, UR4, 0x7980, URZ ;  /* 0x0000798004087890 */ /* 0x000fe2000fffe0ff */
[----:B------:R-:W-:Y:S01]  /*c8c0*/  UMOV UR11, UR36 ;  /* 0x00000024000b7c82 */ /* 0x000fe20008000000 */
[----:B------:R-:W-:Y:S02]  /*c8d0*/  UIADD3 UR52, UPT, UPT, UR4, 0x8180, URZ ;  /* 0x0000818004347890 */ /* 0x000fe4000fffe0ff */
[----:B------:R-:W-:Y:S01]  /*c8e0*/  UIADD3 UR53, UPT, UPT, UR9, 0x10, URZ ;  /* 0x0000001009357890 */ /* 0x000fe2000fffe0ff */
[----:B------:R-:W-:Y:S01]  /*c8f0*/  UMOV UR55, UR36 ;  /* 0x0000002400377c82 */ /* 0x000fe20008000000 */
[----:B------:R-:W-:Y:S01]  /*c900*/  UMOV UR54, UR10 ;  /* 0x0000000a00367c82 */ /* 0x000fe20008000000 */
[----:B------:R-:W-:Y:S02]  /*c910*/  UIADD3 UR28, UPT, UPT, UR4, 0x8980, URZ ;  /* 0x00008980041c7890 */ /* 0x000fe4000fffe0ff */
[----:B--2---:R-:W-:Y:S02]  /*c920*/  UIADD3 UR6, UP0, UPT, UR6, 0x680, URZ ;  /* 0x0000068006067890 */ /* 0x004fe4000ff1e0ff */
[----:B------:R-:W-:Y:S02]  /*c930*/  UIADD3 UR29, UPT, UPT, UR9, 0x20, URZ ;  /* 0x00000020091d7890 */ /* 0x000fe4000fffe0ff */
[----:B------:R-:W-:Y:S01]  /*c940*/  UIADD3.X UR7, UPT, UPT, URZ, UR7, URZ, UP0, !UPT ;  /* 0x00000007ff077290 */ /* 0x000fe200087fe4ff */
[----:B------:R-:W-:Y:S01]  /*c950*/  UMOV UR31, UR36 ;  /* 0x00000024001f7c82 */ /* 0x000fe20008000000 */
[----:B------:R-:W-:Y:S01]  /*c960*/  UMOV UR30, UR10 ;  /* 0x0000000a001e7c82 */ /* 0x000fe20008000000 */
[----:B------:R-:W-:Y:S02]  /*c970*/  UIADD3 UR64, UPT, UPT, UR4, 0x9180, URZ ;  /* 0x0000918004407890 */ /* 0x000fe4000fffe0ff */
[----:B------:R-:W-:Y:S01]  /*c980*/  UIADD3 UR65, UPT, UPT, UR9, 0x30, URZ ;  /* 0x0000003009417890 */ /* 0x000fe2000fffe0ff */
[----:B------:R-:W-:Y:S03]  /*c990*/  UMOV UR67, UR36 ;  /* 0x0000002400437c82 */ /* 0x000fe60008000000 */
[----:B------:R-:W-:Y:S01]  /*c9a0*/  UTMASTG.3D [UR8], [UR6] ;  /* 0x00000008060073b5 */ /* 0x000fe20008010000 */
[----:B------:R-:W-:Y:S01]  /*c9b0*/  UMOV UR66, UR10 ;  /* 0x0000000a00427c82 */ /* 0x000fe20008000000 */
[----:B------:R-:W-:Y:S02]  /*c9c0*/  UIADD3 UR68, UPT, UPT, UR4, 0xa180, URZ ;  /* 0x0000a18004447890 */ /* 0x000fe4000fffe0ff */
[----:B------:R-:W-:Y:S01]  /*c9d0*/  UIADD3 UR69, UPT, UPT, UR9, 0x50, URZ ;  /* 0x0000005009457890 */ /* 0x000fe2000fffe0ff */
[----:B------:R-:W-:Y:S01]  /*c9e0*/  UMOV UR71, UR36 ;  /* 0x0000002400477c82 */ /* 0x000fe20008000000 */
[----:B------:R-:W-:Y:S01]  /*c9f0*/  UMOV UR70, UR10 ;  /* 0x0000000a00467c82 */ /* 0x000fe20008000000 */
[----:B------:R2:W-:Y:S01]  /*ca00*/  UTMASTG.3D [UR52], [UR6] ;  /* 0x00000034060073b5 */ /* 0x0005e20008010000 */
[----:B------:R-:W-:Y:S02]  /*ca10*/  UIADD3 UR20, UPT, UPT, UR4, 0xa980, URZ ;  /* 0x0000a98004147890 */ /* 0x000fe4000fffe0ff */
[----:B------:R-:W-:Y:S01]  /*ca20*/  UIADD3 UR21, UPT, UPT, UR9, 0x60, URZ ;  /* 0x0000006009157890 */ /* 0x000fe2000fffe0ff */
[----:B------:R-:W-:Y:S01]  /*ca30*/  UMOV UR23, UR36 ;  /* 0x0000002400177c82 */ /* 0x000fe20008000000 */
[----:B------:R-:W-:Y:S01]  /*ca40*/  UMOV UR22, UR10 ;  /* 0x0000000a00167c82 */ /* 0x000fe20008000000 */
[----:B------:R-:W-:Y:S01]  /*ca50*/  UIADD3 UR56, UPT, UPT, UR4, 0xb180, URZ ;  /* 0x0000b18004387890 */ /* 0x000fe2000fffe0ff */
[----:B------:R3:W-:Y:S01]  /*ca60*/  UTMASTG.3D [UR28], [UR6] ;  /* 0x0000001c060073b5 */ /* 0x0007e20008010000 */
[----:B------:R-:W-:Y:S01]  /*ca70*/  UIADD3 UR57, UPT, UPT, UR9, 0x70, URZ ;  /* 0x0000007009397890 */ /* 0x000fe2000fffe0ff */
[----:B------:R-:W-:Y:S01]  /*ca80*/  UMOV UR59, UR36 ;  /* 0x00000024003b7c82 */ /* 0x000fe20008000000 */
[----:B------:R-:W-:Y:S01]  /*ca90*/  UMOV UR58, UR10 ;  /* 0x0000000a003a7c82 */ /* 0x000fe20008000000 */
[----:B------:R-:W-:Y:S02]  /*caa0*/  UIADD3 UR48, UPT, UPT, UR4, 0xb980, URZ ;  /* 0x0000b98004307890 */ /* 0x000fe4000fffe0ff */
[----:B------:R-:W-:Y:S01]  /*cab0*/  UIADD3 UR49, UPT, UPT, UR9, 0x80, URZ ;  /* 0x0000008009317890 */ /* 0x000fe2000fffe0ff */
[----:B------:R3:W-:Y:S01]  /*cac0*/  UTMASTG.3D [UR64], [UR6] ;  /* 0x00000040060073b5 */ /* 0x0007e20008010000 */
[----:B------:R-:W-:Y:S01]  /*cad0*/  UMOV UR51, UR36 ;  /* 0x0000002400337c82 */ /* 0x000fe20008000000 */
[----:B------:R-:W-:Y:S01]  /*cae0*/  UMOV UR50, UR10 ;  /* 0x0000000a00327c82 */ /* 0x000fe20008000000 */
[----:B------:R-:W-:Y:S02]  /*caf0*/  UIADD3 UR72, UPT, UPT, UR4, 0xc180, URZ ;  /* 0x0000c18004487890 */ /* 0x000fe4000fffe0ff */
[----:B------:R-:W-:Y:S01]  /*cb00*/  UIADD3 UR73, UPT, UPT, UR9, 0x90, URZ ;  /* 0x0000009009497890 */ /* 0x000fe2000fffe0ff */
[----:B------:R-:W-:Y:S01]  /*cb10*/  UMOV UR75, UR36 ;  /* 0x00000024004b7c82 */ /* 0x000fe20008000000 */
[----:B------:R-:W-:Y:S01]  /*cb20*/  UMOV UR74, UR10 ;  /* 0x0000000a004a7c82 */ /* 0x000fe20008000000 */
[----:B------:R-:W-:Y:S02]  /*cb30*/  UIADD3 UR16, UPT, UPT, UR4, 0xc980, URZ ;  /* 0x0000c98004107890 */ /* 0x000fe4000fffe0ff */
[----:B------:R-:W-:Y:S01]  /*cb40*/  UIADD3 UR17, UPT, UPT, UR9, 0xa0, URZ ;  /* 0x000000a009117890 */ /* 0x000fe2000fffe0ff */
[----:B------:R-:W-:Y:S01]  /*cb50*/  UMOV UR19, UR36 ;  /* 0x0000002400137c82 */ /* 0x000fe20008000000 */
[----:B------:R-:W-:Y:S01]  /*cb60*/  UMOV UR18, UR10 ;  /* 0x0000000a00127c82 */ /* 0x000fe20008000000 */
[----:B------:R-:W-:Y:S02]  /*cb70*/  UIADD3 UR60, UPT, UPT, UR4, 0xd180, URZ ;  /* 0x0000d180043c7890 */ /* 0x000fe4000fffe0ff */
[----:B--2---:R-:W-:Y:S02]  /*cb80*/  UIADD3 UR52, UPT, UPT, UR4, 0x9980, URZ ;  /* 0x0000998004347890 */ /* 0x004fe4000fffe0ff */
[----:B------:R-:W-:Y:S02]  /*cb90*/  UIADD3 UR53, UPT, UPT, UR9, 0x40, URZ ;  /* 0x0000004009357890 */ /* 0x000fe4000fffe0ff */
[----:B------:R-:W-:Y:S01]  /*cba0*/  UIADD3 UR61, UPT, UPT, UR9, 0xb0, URZ ;  /* 0x000000b0093d7890 */ /* 0x000fe2000fffe0ff */
[----:B------:R-:W-:Y:S01]  /*cbb0*/  UMOV UR63, UR36 ;  /* 0x00000024003f7c82 */ /* 0x000fe20008000000 */
[----:B------:R-:W-:Y:S01]  /*cbc0*/  UMOV UR62, UR10 ;  /* 0x0000000a003e7c82 */ /* 0x000fe20008000000 */
[----:B------:R-:W-:Y:S02]  /*cbd0*/  UIADD3 UR32, UPT, UPT, UR4, 0xd980, URZ ;  /* 0x0000d98004207890 */ /* 0x000fe4000fffe0ff */
[----:B------:R-:W-:Y:S02]  /*cbe0*/  UIADD3 UR33, UPT, UPT, UR9, 0xc0, URZ ;  /* 0x000000c009217890 */ /* 0x000fe4000fffe0ff */
[----:B------:R3:W-:Y:S01]  /*cbf0*/  UTMASTG.3D [UR52], [UR6] ;  /* 0x00000034060073b5 */ /* 0x0007e20008010000 */
[----:B------:R-:W-:Y:S01]  /*cc00*/  UMOV UR35, UR36 ;  /* 0x0000002400237c82 */ /* 0x000fe20008000000 */
[----:B------:R-:W-:Y:S01]  /*cc10*/  UMOV UR34, UR10 ;  /* 0x0000000a00227c82 */ /* 0x000fe20008000000 */
[----:B------:R-:W-:Y:S02]  /*cc20*/  UIADD3 UR24, UPT, UPT, UR4, 0xe180, URZ ;  /* 0x0000e18004187890 */ /* 0x000fe4000fffe0ff */
[----:B------:R-:W-:Y:S01]  /*cc30*/  UIADD3 UR25, UPT, UPT, UR9, 0xd0, URZ ;  /* 0x000000d009197890 */ /* 0x000fe2000fffe0ff */
[----:B------:R-:W-:Y:S01]  /*cc40*/  UMOV UR27, UR36 ;  /* 0x00000024001b7c82 */ /* 0x000fe20008000000 */
[----:B------:R3:W-:Y:S01]  /*cc50*/  UTMASTG.3D [UR68], [UR6] ;  /* 0x00000044060073b5 */ /* 0x0007e20008010000 */
[----:B------:R-:W-:Y:S01]  /*cc60*/  UMOV UR26, UR10 ;  /* 0x0000000a001a7c82 */ /* 0x000fe20008000000 */
[----:B------:R-:W-:Y:S02]  /*cc70*/  UIADD3 UR12, UPT, UPT, UR4, 0xe980, URZ ;  /* 0x0000e980040c7890 */ /* 0x000fe4000fffe0ff */
[----:B------:R-:W-:Y:S01]  /*cc80*/  UIADD3 UR13, UPT, UPT, UR9, 0xe0, URZ ;  /* 0x000000e0090d7890 */ /* 0x000fe2000fffe0ff */
[----:B------:R-:W-:Y:S01]  /*cc90*/  UMOV UR15, UR36 ;  /* 0x00000024000f7c82 */ /* 0x000fe20008000000 */
[----:B------:R-:W-:Y:S01]  /*cca0*/  UMOV UR14, UR10 ;  /* 0x0000000a000e7c82 */ /* 0x000fe20008000000 */
[----:B------:R3:W-:Y:S01]  /*ccb0*/  UTMASTG.3D [UR20], [UR6] ;  /* 0x00000014060073b5 */ /* 0x0007e20008010000 */
        /* <DEDUP_REMOVED lines=8> */
[----:B------:R0:W-:Y:S01]  /*cd40*/  UTMACMDFLUSH ;  /* 0x00000000000079b7 */ /* 0x0001e20000000000 */
[----:B---3--:R-:W-:Y:S04]  /*cd50*/  DEPBAR.LE SB0, 0x0 ;  /* 0x000080000000791a */ /* 0x008fe80000000000 */
.L_x_103:
[----:B------:R-:W-:Y:S05]  /*cd60*/  BSYNC.RECONVERGENT B0 ;  /* 0x0000000000007941 */ /* 0x000fea0003800200 */
.L_x_102:
[----:B------:R-:W2:Y:S04]  /*cd70*/  LDL.LU R4, [R1+0x110] ;  /* 0x0001100001047983 */ /* 0x000ea80000300800 */
[----:B------:R-:W3:Y:S04]  /*cd80*/  LDL.LU R10, [R1+0xf8] ;  /* 0x0000f800010a7983 */ /* 0x000ee80000300800 */
[----:B------:R-:W4:Y:S04]  /*cd90*/  LDL R8, [R1+0x10c] ;  /* 0x00010c0001087983 */ /* 0x000f280000100800 */
[----:B------:R-:W4:Y:S04]  /*cda0*/  LDL R9, [R1+0x108] ;  /* 0x0001080001097983 */ /* 0x000f280000100800 */
[----:B------:R-:W4:Y:S04]  /*cdb0*/  LDL.LU R6, [R1+0xfc] ;  /* 0x0000fc0001067983 */ /* 0x000f280000300800 */
[----:B------:R-:W2:Y:S01]  /*cdc0*/  LDL.LU R5, [R1+0x100] ;  /* 0x0001000001057983 */ /* 0x000ea20000300800 */
[----:B------:R-:W-:Y:S01]  /*cdd0*/  BAR.SYNC.DEFER_BLOCKING 0x1, 0x80 ;  /* 0x0042000000007b1d */ /* 0x000fe20000010000 */
[----:B--2---:R-:W-:Y:S01]  /*cde0*/  R2UR UR7, R5 ;  /* 0x00000000050772ca */ /* 0x004fe200000e0000 */
[----:B------:R-:W-:Y:S01]  /*cdf0*/  IMAD.MOV.U32 R7, RZ, RZ, R4 ;  /* 0x000000ffff077224 */ /* 0x000fe200078e0004 */
[----:B---3--:R-:W-:Y:S03]  /*ce00*/  R2UR UR4, R10 ;  /* 0x000000000a0472ca */ /* 0x008fe600000e0000 */
[----:B------:R-:W2:Y:S01]  /*ce10*/  LDL R4, [R1+0x104] ;  /* 0x0001040001047983 */ /* 0x000ea20000100800 */
[----:B----4-:R-:W-:Y:S02]  /*ce20*/  R2UR UR5, R8 ;  /* 0x00000000080572ca */ /* 0x010fe400000e0000 */
[----:B------:R-:W-:Y:S02]  /*ce30*/  R2UR UR6, R7 ;  /* 0x00000000070672ca */ /* 0x000fe400000e0000 */
[----:B------:R-:W-:Y:S02]  /*ce40*/  R2UR UR8, R6 ;  /* 0x00000000060872ca */ /* 0x000fe400000e0000 */
[----:B------:R-:W-:Y:S03]  /*ce50*/  R2UR UR9, R9 ;  /* 0x00000000090972ca */ /* 0x000fe600000e0000 */
[----:B------:R-:W-:Y:S02]  /*ce60*/  UISETP.NE.AND UP2, UPT, UR4, URZ, UPT ;  /* 0x000000ff0400728c */ /* 0x000fe4000bf45270 */
[----:B------:R-:W-:Y:S04]  /*ce70*/  UIADD3 UR4, UPT, UPT, UR45, 0x1, URZ ;  /* 0x000000012d047890 */ /* 0x000fe8000fffe0ff */
[----:B------:R-:W-:Y:S02]  /*ce80*/  UISETP.NE.AND UP0, UPT, UR6, 0x2, UPT ;  /* 0x000000020600788c */ /* 0x000fe4000bf05270 */
[----:B------:R-:W-:Y:S02]  /*ce90*/  UIADD3 UR46, UPT, UPT, UR39, UR5, URZ ;  /* 0x00000005272e7290 */ /* 0x000fe4000fffe0ff */
[----:B------:R-:W-:Y:S02]  /*cea0*/  UISETP.NE.AND UP1, UPT, UR4, 0x2, UPT ;  /* 0x000000020400788c */ /* 0x000fe4000bf25270 */
[----:B------:R-:W-:Y:S02]  /*ceb0*/  USEL UR5, URZ, 0x1, UP0 ;  /* 0x00000001ff057887 */ /* 0x000fe40008000000 */
[----:B------:R-:W-:Y:S02]  /*cec0*/  USEL UR17, UR6, URZ, UP0 ;  /* 0x000000ff06117287 */ /* 0x000fe40008000000 */
[----:B------:R-:W-:Y:S02]  /*ced0*/  USEL UR6, URZ, 0x1, UP1 ;  /* 0x00000001ff067887 */ /* 0x000fe40008800000 */
[----:B------:R-:W-:Y:S02]  /*cee0*/  ULOP3.LUT UR8, UR8, UR5, URZ, 0x3c, !UPT ;  /* 0x0000000508087292 */ /* 0x000fe4000f8e3cff */
[----:B------:R-:W-:Y:S02]  /*cef0*/  ULOP3.LUT UR7, UR7, UR6, URZ, 0x3c, !UPT ;  /* 0x0000000607077292 */ /* 0x000fe4000f8e3cff */
[----:B------:R-:W-:Y:S02]  /*cf00*/  UIADD3 UR47, UPT, UPT, UR38, UR9, URZ ;  /* 0x00000009262f7290 */ /* 0x000fe4000fffe0ff */
[----:B------:R-:W-:Y:S01]  /*cf10*/  IMAD.U32 R5, RZ, RZ, UR8 ;  /* 0x00000008ff057e24 */ /* 0x000fe2000f8e00ff */
[----:B------:R-:W-:Y:S04]  /*cf20*/  USEL UR45, UR4, URZ, UP1 ;  /* 0x000000ff042d7287 */ /* 0x000fe80008800000 */
[----:B------:R3:W-:Y:S01]  /*cf30*/  STL [R1+0xfc], R5 ;  /* 0x0000fc0501007387 */ /* 0x0007e20000100800 */
[----:B--2---:R-:W-:Y:S01]  /*cf40*/  R2UR UR36, R4 ;  /* 0x00000000042472ca */ /* 0x004fe200000e0000 */
[----:B------:R-:W-:Y:S05]  /*cf50*/  IMAD.U32 R4, RZ, RZ, UR7 ;  /* 0x00000007ff047e24 */ /* 0x000fea000f8e00ff */
[----:B------:R3:W-:Y:S01]  /*cf60*/  STL [R1+0x100], R4 ;  /* 0x0001000401007387 */ /* 0x0007e20000100800 */
[----:B------:R-:W-:Y:S08]  /*cf70*/  BRA.U UP2, `(.L_x_104) ;  /* 0xffffff7d02f47547 */ /* 0x000ff0000b83ffff */
[----:B------:R-:W-:Y:S05]  /*cf80*/  EXIT ;  /* 0x000000000000794d */ /* 0x000fea0003800000 */
.L_x_19:
[----:B---3--:R3:W4:Y:S02]  /*cf90*/  SYNCS.PHASECHK.TRANS64.TRYWAIT P0, [R2+URZ+0xe0], R3 ;  /* 0x0000e003020075a7 */ /* 0x00872400080011ff */
[----:B----4-:R-:W-:Y:S05]  /*cfa0*/  @!P0 NANOSLEEP.SYNCS 0x989680 ;  /* 0x009896800000895d */ /* 0x010fea0003900000 */
[----:B------:R-:W4:Y:S02]  /*cfb0*/  @!P0 SYNCS.PHASECHK.TRANS64 P0, [R2+URZ+0xe0], R3 ;  /* 0x0000e003020085a7 */ /* 0x000f2400080010ff */
[----:B----4-:R-:W-:Y:S05]  /*cfc0*/  @!P0 BRA `(.L_x_19) ;  /* 0xfffffffc00f08947 */ /* 0x010fea000383ffff */
[----:B------:R-:W-:Y:S05]  /*cfd0*/  BRA `(.L_x_105) ;  /* 0xffffff4400c47947 */ /* 0x000fea000383ffff */
.L_x_22:
[----:B------:R-:W-:Y:S07]  /*cfe0*/  MOV R3, UR33 ;  /* 0x0000002100037c02 */ /* 0x000fee0008000f00 */
.L_x_106:
[----:B-1----:R1:W3:Y:S02]  /*cff0*/  SYNCS.PHASECHK.TRANS64.TRYWAIT P0, [R3+URZ+0x38], R4 ;  /* 0x00003804030075a7 */ /* 0x0022e400080011ff */
[----:B---3--:R-:W-:Y:S05]  /*d000*/  @!P0 NANOSLEEP.SYNCS 0x989680 ;  /* 0x009896800000895d */ /* 0x008fea0003900000 */
[----:B------:R-:W3:Y:S02]  /*d010*/  @!P0 SYNCS.PHASECHK.TRANS64 P0, [R3+URZ+0x38], R4 ;  /* 0x00003804030085a7 */ /* 0x000ee400080010ff */
[----:B---3--:R-:W-:Y:S05]  /*d020*/  @!P0 BRA `(.L_x_106) ;  /* 0xfffffffc00f08947 */ /* 0x008fea000383ffff */
[----:B------:R-:W-:Y:S05]  /*d030*/  BRA `(.L_x_21) ;  /* 0xffffff48000c7947 */ /* 0x000fea000383ffff */
.L_x_28:
[----:B------:R-:W-:Y:S07]  /*d040*/  MOV R3, UR17 ;  /* 0x0000001100037c02 */ /* 0x000fee0008000f00 */
.L_x_107:
[----:B-1----:R1:W2:Y:S02]  /*d050*/  SYNCS.PHASECHK.TRANS64.TRYWAIT P0, [R3+URZ+0x38], R4 ;  /* 0x00003804030075a7 */ /* 0x0022a400080011ff */
[----:B--2---:R-:W-:Y:S05]  /*d060*/  @!P0 NANOSLEEP.SYNCS 0x989680 ;  /* 0x009896800000895d */ /* 0x004fea0003900000 */
[----:B------:R-:W2:Y:S02]  /*d070*/  @!P0 SYNCS.PHASECHK.TRANS64 P0, [R3+URZ+0x38], R4 ;  /* 0x00003804030085a7 */ /* 0x000ea400080010ff */
[----:B--2---:R-:W-:Y:S05]  /*d080*/  @!P0 BRA `(.L_x_107) ;  /* 0xfffffffc00f08947 */ /* 0x004fea000383ffff */
[----:B------:R-:W-:Y:S05]  /*d090*/  BRA `(.L_x_27) ;  /* 0xffffff4800b47947 */ /* 0x000fea000383ffff */
.L_x_32:
[----:B-1----:R1:W2:Y:S02]  /*d0a0*/  SYNCS.PHASECHK.TRANS64.TRYWAIT P0, [R3+URZ+0x90], R2 ;  /* 0x00009002030075a7 */ /* 0x0022a400080011ff */
[----:B--2---:R-:W-:Y:S05]  /*d0b0*/  @!P0 NANOSLEEP.SYNCS 0x989680 ;  /* 0x009896800000895d */ /* 0x004fea0003900000 */
[----:B------:R-:W2:Y:S02]  /*d0c0*/  @!P0 SYNCS.PHASECHK.TRANS64 P0, [R3+URZ+0x90], R2 ;  /* 0x00009002030085a7 */ /* 0x000ea400080010ff */
[----:B--2---:R-:W-:Y:S05]  /*d0d0*/  @!P0 BRA `(.L_x_32) ;  /* 0xfffffffc00f08947 */ /* 0x004fea000383ffff */
[----:B------:R-:W-:Y:S05]  /*d0e0*/  BRA `(.L_x_108) ;  /* 0xffffff4c00447947 */ /* 0x000fea000383ffff */
.L_x_36:
[----:B------:R-:W-:-:S07]  /*d0f0*/  MOV R3, UR4 ;  /* 0x0000000400037c02 */ /* 0x000fce0008000f00 */
.L_x_109:
[----:B-1----:R1:W2:Y:S02]  /*d100*/  SYNCS.PHASECHK.TRANS64.TRYWAIT P0, [R3+URZ], R2 ;  /* 0x00000002030075a7 */ /* 0x0022a400080011ff */
[----:B--2---:R-:W-:Y:S05]  /*d110*/  @!P0 NANOSLEEP.SYNCS 0x989680 ;  /* 0x009896800000895d */ /* 0x004fea0003900000 */
[----:B------:R-:W2:Y:S02]  /*d120*/  @!P0 SYNCS.PHASECHK.TRANS64 P0, [R3+URZ], R2 ;  /* 0x00000002030085a7 */ /* 0x000ea400080010ff */
[----:B--2---:R-:W-:Y:S05]  /*d130*/  @!P0 BRA `(.L_x_109) ;  /* 0xfffffffc00f08947 */ /* 0x004fea000383ffff */
[----:B------:R-:W-:Y:S05]  /*d140*/  BRA `(.L_x_110) ;  /* 0xffffff5000f87947 */ /* 0x000fea000383ffff */
.L_x_37:
[----:B------:R-:W-:-:S07]  /*d150*/  MOV R3, UR5 ;  /* 0x0000000500037c02 */ /* 0x000fce0008000f00 */
.L_x_111:
[----:B-1----:R1:W2:Y:S02]  /*d160*/  SYNCS.PHASECHK.TRANS64.TRYWAIT P0, [R3+URZ], R2 ;  /* 0x00000002030075a7 */ /* 0x0022a400080011ff */
[----:B--2---:R-:W-:Y:S05]  /*d170*/  @!P0 NANOSLEEP.SYNCS 0x989680 ;  /* 0x009896800000895d */ /* 0x004fea0003900000 */
[----:B------:R-:W2:Y:S02]  /*d180*/  @!P0 SYNCS.PHASECHK.TRANS64 P0, [R3+URZ], R2 ;  /* 0x00000002030085a7 */ /* 0x000ea400080010ff */
[----:B--2---:R-:W-:Y:S05]  /*d190*/  @!P0 BRA `(.L_x_111) ;  /* 0xfffffffc00f08947 */ /* 0x004fea000383ffff */
[----:B------:R-:W-:Y:S05]  /*d1a0*/  BRA `(.L_x_112) ;  /* 0xffffff5400047947 */ /* 0x000fea000383ffff */
.L_x_38:
[----:B------:R-:W-:-:S07]  /*d1b0*/  MOV R3, UR5 ;  /* 0x0000000500037c02 */ /* 0x000fce0008000f00 */
.L_x_113:
[----:B-1----:R1:W2:Y:S02]  /*d1c0*/  SYNCS.PHASECHK.TRANS64.TRYWAIT P0, [R3+URZ], R2 ;  /* 0x00000002030075a7 */ /* 0x0022a400080011ff */
[----:B--2---:R-:W-:Y:S05]  /*d1d0*/  @!P0 NANOSLEEP.SYNCS 0x989680 ;  /* 0x009896800000895d */ /* 0x004fea0003900000 */
[----:B------:R-:W2:Y:S02]  /*d1e0*/  @!P0 SYNCS.PHASECHK.TRANS64 P0, [R3+URZ], R2 ;  /* 0x00000002030085a7 */ /* 0x000ea400080010ff */
[----:B--2---:R-:W-:Y:S05]  /*d1f0*/  @!P0 BRA `(.L_x_113) ;  /* 0xfffffffc00f08947 */ /* 0x004fea000383ffff */
[----:B------:R-:W-:Y:S05]  /*d200*/  BRA `(.L_x_114) ;  /* 0xffffff5400107947 */ /* 0x000fea000383ffff */
.L_x_39:
[----:B------:R-:W-:-:S07]  /*d210*/  MOV R3, UR5 ;  /* 0x0000000500037c02 */ /* 0x000fce0008000f00 */
.L_x_115:
[----:B-1----:R1:W2:Y:S02]  /*d220*/  SYNCS.PHASECHK.TRANS64.TRYWAIT P0, [R3+URZ], R2 ;  /* 0x00000002030075a7 */ /* 0x0022a400080011ff */
[----:B--2---:R-:W-:Y:S05]  /*d230*/  @!P0 NANOSLEEP.SYNCS 0x989680 ;  /* 0x009896800000895d */ /* 0x004fea0003900000 */
[----:B------:R-:W2:Y:S02]  /*d240*/  @!P0 SYNCS.PHASECHK.TRANS64 P0, [R3+URZ], R2 ;  /* 0x00000002030085a7 */ /* 0x000ea400080010ff */
[----:B--2---:R-:W-:Y:S05]  /*d250*/  @!P0 BRA `(.L_x_115) ;  /* 0xfffffffc00f08947 */ /* 0x004fea000383ffff */
[----:B------:R-:W-:Y:S05]  /*d260*/  BRA `(.L_x_116) ;  /* 0xffffff54001c7947 */ /* 0x000fea000383ffff */
.L_x_40:
[----:B------:R-:W-:-:S07]  /*d270*/  MOV R3, UR5 ;  /* 0x0000000500037c02 */ /* 0x000fce0008000f00 */
.L_x_117:
[----:B-1----:R1:W2:Y:S02]  /*d280*/  SYNCS.PHASECHK.TRANS64.TRYWAIT P0, [R3+URZ], R2 ;  /* 0x00000002030075a7 */ /* 0x0022a400080011ff */
[----:B--2---:R-:W-:Y:S05]  /*d290*/  @!P0 NANOSLEEP.SYNCS 0x989680 ;  /* 0x009896800000895d */ /* 0x004fea0003900000 */
[----:B------:R-:W2:Y:S02]  /*d2a0*/  @!P0 SYNCS.PHASECHK.TRANS64 P0, [R3+URZ], R2 ;  /* 0x00000002030085a7 */ /* 0x000ea400080010ff */
[----:B--2---:R-:W-:Y:S05]  /*d2b0*/  @!P0 BRA `(.L_x_117) ;  /* 0xfffffffc00f08947 */ /* 0x004fea000383ffff */
[----:B------:R-:W-:Y:S05]  /*d2c0*/  BRA `(.L_x_118) ;  /* 0xffffff5400287947 */ /* 0x000fea000383ffff */
.L_x_41:
[----:B------:R-:W-:-:S07]  /*d2d0*/  MOV R3, UR5 ;  /* 0x0000000500037c02 */ /* 0x000fce0008000f00 */
.L_x_119:
[----:B-1----:R1:W2:Y:S02]  /*d2e0*/  SYNCS.PHASECHK.TRANS64.TRYWAIT P0, [R3+URZ], R2 ;  /* 0x00000002030075a7 */ /* 0x0022a400080011ff */
[----:B--2---:R-:W-:Y:S05]  /*d2f0*/  @!P0 NANOSLEEP.SYNCS 0x989680 ;  /* 0x009896800000895d */ /* 0x004fea0003900000 */
[----:B------:R-:W2:Y:S02]  /*d300*/  @!P0 SYNCS.PHASECHK.TRANS64 P0, [R3+URZ], R2 ;  /* 0x00000002030085a7 */ /* 0x000ea400080010ff */
[----:B--2---:R-:W-:Y:S05]  /*d310*/  @!P0 BRA `(.L_x_119) ;  /* 0xfffffffc00f08947 */ /* 0x004fea000383ffff */
[----:B------:R-:W-:Y:S05]  /*d320*/  BRA `(.L_x_120) ;  /* 0xffffff5400347947 */ /* 0x000fea000383ffff */
.L_x_44:
[----:B-1----:R1:W3:Y:S02]  /*d330*/  SYNCS.PHASECHK.TRANS64.TRYWAIT P0, [R0+URZ+0xd0], R2 ;  /* 0x0000d002000075a7 */ /* 0x0022e400080011ff */
[----:B---3--:R-:W-:Y:S05]  /*d340*/  @!P0 NANOSLEEP.SYNCS 0x989680 ;  /* 0x009896800000895d */ /* 0x008fea0003900000 */
[----:B------:R-:W3:Y:S02]  /*d350*/  @!P0 SYNCS.PHASECHK.TRANS64 P0, [R0+URZ+0xd0], R2 ;  /* 0x0000d002000085a7 */ /* 0x000ee400080010ff */
[----:B---3--:R-:W-:Y:S05]  /*d360*/  @!P0 BRA `(.L_x_44) ;  /* 0xfffffffc00f08947 */ /* 0x008fea000383ffff */
[----:B------:R-:W-:Y:S05]  /*d370*/  BRA `(.L_x_121) ;  /* 0xffffff5400987947 */ /* 0x000fea000383ffff */
.L_x_45:
[----:B------:R-:W-:-:S07]  /*d380*/  MOV R3, UR4 ;  /* 0x0000000400037c02 */ /* 0x000fce0008000f00 */
.L_x_122:
[----:B-1----:R1:W3:Y:S02]  /*d390*/  SYNCS.PHASECHK.TRANS64.TRYWAIT P0, [R3+URZ+0xa0], R2 ;  /* 0x0000a002030075a7 */ /* 0x0022e400080011ff */
[----:B---3--:R-:W-:Y:S05]  /*d3a0*/  @!P0 NANOSLEEP.SYNCS 0x989680 ;  /* 0x009896800000895d */ /* 0x008fea0003900000 */
[----:B------:R-:W3:Y:S02]  /*d3b0*/  @!P0 SYNCS.PHASECHK.TRANS64 P0, [R3+URZ+0xa0], R2 ;  /* 0x0000a002030085a7 */ /* 0x000ee400080010ff */
[----:B---3--:R-:W-:Y:S05]  /*d3c0*/  @!P0 BRA `(.L_x_122) ;  /* 0xfffffffc00f08947 */ /* 0x008fea000383ffff */
[----:B------:R-:W-:Y:S05]  /*d3d0*/  BRA `(.L_x_123) ;  /* 0xffffff5400a87947 */ /* 0x000fea000383ffff */
.L_x_46:
[----:B-1----:R1:W3:Y:S02]  /*d3e0*/  SYNCS.PHASECHK.TRANS64.TRYWAIT P1, [R0+URZ+0x90], R2 ;  /* 0x00009002000075a7 */ /* 0x0022e400080211ff */
[----:B---3--:R-:W-:Y:S05]  /*d3f0*/  @!P1 NANOSLEEP.SYNCS 0x989680 ;  /* 0x009896800000995d */ /* 0x008fea0003900000 */
[----:B------:R-:W3:Y:S02]  /*d400*/  @!P1 SYNCS.PHASECHK.TRANS64 P1, [R0+URZ+0x90], R2 ;  /* 0x00009002000095a7 */ /* 0x000ee400080210ff */
[----:B---3--:R-:W-:Y:S05]  /*d410*/  @!P1 BRA `(.L_x_46) ;  /* 0xfffffffc00f09947 */ /* 0x008fea000383ffff */
[----:B------:R-:W-:Y:S05]  /*d420*/  BRA `(.L_x_124) ;  /* 0xffffff5400d87947 */ /* 0x000fea000383ffff */
.L_x_49:
[----:B------:R-:W-:-:S07]  /*d430*/  MOV R2, UR4 ;  /* 0x0000000400027c02 */ /* 0x000fce0008000f00 */
.L_x_125:
[----:B-1----:R1:W3:Y:S02]  /*d440*/  SYNCS.PHASECHK.TRANS64.TRYWAIT P0, [R2+URZ+0xa0], R0 ;  /* 0x0000a000020075a7 */ /* 0x0022e400080011ff */
[----:B---3--:R-:W-:Y:S05]  /*d450*/  @!P0 NANOSLEEP.SYNCS 0x989680 ;  /* 0x009896800000895d */ /* 0x008fea0003900000 */
[----:B------:R-:W3:Y:S02]  /*d460*/  @!P0 SYNCS.PHASECHK.TRANS64 P0, [R2+URZ+0xa0], R0 ;  /* 0x0000a000020085a7 */ /* 0x000ee400080010ff */
[----:B---3--:R-:W-:Y:S05]  /*d470*/  @!P0 BRA `(.L_x_125) ;  /* 0xfffffffc00f08947 */ /* 0x008fea000383ffff */
[----:B------:R-:W-:Y:S05]  /*d480*/  BRA `(.L_x_48) ;  /* 0xffffff58002c7947 */ /* 0x000fea000383ffff */
.L_x_56:
[----:B-1----:R1:W3:Y:S02]  /*d490*/  SYNCS.PHASECHK.TRANS64.TRYWAIT P1, [R3+URZ+0x90], R4 ;  /* 0x00009004030075a7 */ /* 0x0022e400080211ff */
[----:B---3--:R-:W-:Y:S05]  /*d4a0*/  @!P1 NANOSLEEP.SYNCS 0x989680 ;  /* 0x009896800000995d */ /* 0x008fea0003900000 */
[----:B------:R-:W3:Y:S02]  /*d4b0*/  @!P1 SYNCS.PHASECHK.TRANS64 P1, [R3+URZ+0x90], R4 ;  /* 0x00009004030095a7 */ /* 0x000ee400080210ff */
[----:B---3--:R-:W-:Y:S05]  /*d4c0*/  @!P1 BRA `(.L_x_56) ;  /* 0xfffffffc00f09947 */ /* 0x008fea000383ffff */
[----:B------:R-:W-:Y:S05]  /*d4d0*/  BRA `(.L_x_126) ;  /* 0xffffff5c00907947 */ /* 0x000fea000383ffff */
.L_x_57:
[----:B------:R-:W-:-:S07]  /*d4e0*/  MOV R4, UR21 ;  /* 0x0000001500047c02 */ /* 0x000fce0008000f00 */
.L_x_127:
[----:B-1----:R1:W3:Y:S02]  /*d4f0*/  SYNCS.PHASECHK.TRANS64.TRYWAIT P0, [R4+URZ+0xc0], R3 ;  /* 0x0000c003040075a7 */ /* 0x0022e400080011ff */
[----:B---3--:R-:W-:Y:S05]  /*d500*/  @!P0 NANOSLEEP.SYNCS 0x989680 ;  /* 0x009896800000895d */ /* 0x008fea0003900000 */
[----:B------:R-:W3:Y:S02]  /*d510*/  @!P0 SYNCS.PHASECHK.TRANS64 P0, [R4+URZ+0xc0], R3 ;  /* 0x0000c003040085a7 */ /* 0x000ee400080010ff */
[----:B---3--:R-:W-:Y:S05]  /*d520*/  @!P0 BRA `(.L_x_127) ;  /* 0xfffffffc00f08947 */ /* 0x008fea000383ffff */
[----:B------:R-:W-:Y:S05]  /*d530*/  BRA `(.L_x_128) ;  /* 0xffffff5c00c47947 */ /* 0x000fea000383ffff */
.L_x_60:
[----:B------:R-:W-:Y:S07]  /*d540*/  MOV R2, UR7 ;  /* 0x0000000700027c02 */ /* 0x000fee0008000f00 */
.L_x_129:
[----:B-1----:R1:W2:Y:S02]  /*d550*/  SYNCS.PHASECHK.TRANS64.TRYWAIT P0, [R2+URZ], R3 ;  /* 0x00000003020075a7 */ /* 0x0022a400080011ff */
[----:B--2---:R-:W-:Y:S05]  /*d560*/  @!P0 NANOSLEEP.SYNCS 0x989680 ;  /* 0x009896800000895d */ /* 0x004fea0003900000 */
[----:B------:R-:W2:Y:S02]  /*d570*/  @!P0 SYNCS.PHASECHK.TRANS64 P0, [R2+URZ], R3 ;  /* 0x00000003020085a7 */ /* 0x000ea400080010ff */
[----:B--2---:R-:W-:Y:S05]  /*d580*/  @!P0 BRA `(.L_x_129) ;  /* 0xfffffffc00f08947 */ /* 0x004fea000383ffff */
[----:B------:R-:W-:Y:S05]  /*d590*/  BRA `(.L_x_59) ;  /* 0xffffff5c00e07947 */ /* 0x000fea000383ffff */
.L_x_63:
[----:B------:R-:W-:-:S07]  /*d5a0*/  MOV R2, UR4 ;  /* 0x0000000400027c02 */ /* 0x000fce0008000f00 */
.L_x_130:
[----:B---3--:R3:W4:Y:S02]  /*d5b0*/  SYNCS.PHASECHK.TRANS64.TRYWAIT P0, [R2+URZ], R0 ;  /* 0x00000000020075a7 */ /* 0x00872400080011ff */
[----:B----4-:R-:W-:Y:S05]  /*d5c0*/  @!P0 NANOSLEEP.SYNCS 0x989680 ;  /* 0x009896800000895d */ /* 0x010fea0003900000 */
[----:B------:R-:W4:Y:S02]  /*d5d0*/  @!P0 SYNCS.PHASECHK.TRANS64 P0, [R2+URZ], R0 ;  /* 0x00000000020085a7 */ /* 0x000f2400080010ff */
[----:B----4-:R-:W-:Y:S05]  /*d5e0*/  @!P0 BRA `(.L_x_130) ;  /* 0xfffffffc00f08947 */ /* 0x010fea000383ffff */
[----:B------:R-:W-:Y:S05]  /*d5f0*/  BRA `(.L_x_131) ;  /* 0xffffff6000987947 */ /* 0x000fea000383ffff */
.L_x_64:
[----:B------:R-:W-:-:S07]  /*d600*/  MOV R2, UR4 ;  /* 0x0000000400027c02 */ /* 0x000fce0008000f00 */
.L_x_132:
[----:B---3--:R3:W4:Y:S02]  /*d610*/  SYNCS.PHASECHK.TRANS64.TRYWAIT P0, [R2+URZ], R0 ;  /* 0x00000000020075a7 */ /* 0x00872400080011ff */
[----:B----4-:R-:W-:Y:S05]  /*d620*/  @!P0 NANOSLEEP.SYNCS 0x989680 ;  /* 0x009896800000895d */ /* 0x010fea0003900000 */
[----:B------:R-:W4:Y:S02]  /*d630*/  @!P0 SYNCS.PHASECHK.TRANS64 P0, [R2+URZ], R0 ;  /* 0x00000000020085a7 */ /* 0x000f2400080010ff */
[----:B----4-:R-:W-:Y:S05]  /*d640*/  @!P0 BRA `(.L_x_132) ;  /* 0xfffffffc00f08947 */ /* 0x010fea000383ffff */
[----:B------:R-:W-:Y:S05]  /*d650*/  BRA `(.L_x_133) ;  /* 0xffffff6000a47947 */ /* 0x000fea000383ffff */
.L_x_69:
[----:B---3--:R3:W4:Y:S02]  /*d660*/  SYNCS.PHASECHK.TRANS64.TRYWAIT P0, [R2+URZ+0x90], R0 ;  /* 0x00009000020075a7 */ /* 0x00872400080011ff */
[----:B----4-:R-:W-:Y:S05]  /*d670*/  @!P0 NANOSLEEP.SYNCS 0x989680 ;  /* 0x009896800000895d */ /* 0x010fea0003900000 */
[----:B------:R-:W4:Y:S02]  /*d680*/  @!P0 SYNCS.PHASECHK.TRANS64 P0, [R2+URZ+0x90], R0 ;  /* 0x00009000020085a7 */ /* 0x000f2400080010ff */
[----:B----4-:R-:W-:Y:S05]  /*d690*/  @!P0 BRA `(.L_x_69) ;  /* 0xfffffffc00f08947 */ /* 0x010fea000383ffff */
[----:B------:R-:W-:Y:S05]  /*d6a0*/  BRA `(.L_x_134) ;  /* 0xffffff6400c87947 */ /* 0x000fea000383ffff */
.L_x_72:
[----:B------:R-:W-:Y:S07]  /*d6b0*/  MOV R2, UR29 ;  /* 0x0000001d00027c02 */ /* 0x000fee0008000f00 */
.L_x_135:
[----:B---3--:R3:W4:Y:S02]  /*d6c0*/  SYNCS.PHASECHK.TRANS64.TRYWAIT P1, [R2+URZ+0x88], R0 ;  /* 0x00008800020075a7 */ /* 0x00872400080211ff */
[----:B----4-:R-:W-:Y:S05]  /*d6d0*/  @!P1 NANOSLEEP.SYNCS 0x989680 ;  /* 0x009896800000995d */ /* 0x010fea0003900000 */
[----:B------:R-:W4:Y:S02]  /*d6e0*/  @!P1 SYNCS.PHASECHK.TRANS64 P1, [R2+URZ+0x88], R0 ;  /* 0x00008800020095a7 */ /* 0x000f2400080210ff */
[----:B----4-:R-:W-:Y:S05]  /*d6f0*/  @!P1 BRA `(.L_x_135) ;  /* 0xfffffffc00f09947 */ /* 0x010fea000383ffff */
[----:B------:R-:W-:Y:S05]  /*d700*/  BRA `(.L_x_71) ;  /* 0xffffff6c003c7947 */ /* 0x000fea000383ffff */
.L_x_75:
[----:B------:R-:W-:Y:S07]  /*d710*/  MOV R2, UR29 ;  /* 0x0000001d00027c02 */ /* 0x000fee0008000f00 */
.L_x_136:
[----:B---3--:R3:W1:Y:S02]  /*d720*/  SYNCS.PHASECHK.TRANS64.TRYWAIT P0, [R2+URZ+0x78], R4 ;  /* 0x00007804020075a7 */ /* 0x00866400080011ff */
[----:B-1----:R-:W-:Y:S05]  /*d730*/  @!P0 NANOSLEEP.SYNCS 0x989680 ;  /* 0x009896800000895d */ /* 0x002fea0003900000 */
[----:B------:R-:W1:Y:S02]  /*d740*/  @!P0 SYNCS.PHASECHK.TRANS64 P0, [R2+URZ+0x78], R4 ;  /* 0x00007804020085a7 */ /* 0x000e6400080010ff */
[----:B-1----:R-:W-:Y:S05]  /*d750*/  @!P0 BRA `(.L_x_136) ;  /* 0xfffffffc00f08947 */ /* 0x002fea000383ffff */
[----:B------:R-:W-:Y:S05]  /*d760*/  BRA `(.L_x_137) ;  /* 0xffffff6c00a07947 */ /* 0x000fea000383ffff */
.L_x_78:
[----:B------:R-:W-:Y:S07]  /*d770*/  MOV R2, UR4 ;  /* 0x0000000400027c02 */ /* 0x000fee0008000f00 */
.L_x_138:
[----:B-1----:R1:W2:Y:S02]  /*d780*/  SYNCS.PHASECHK.TRANS64.TRYWAIT P0, [R2+URZ+0x90], R0 ;  /* 0x00009000020075a7 */ /* 0x0022a400080011ff */
[----:B--2---:R-:W-:Y:S05]  /*d790*/  @!P0 NANOSLEEP.SYNCS 0x989680 ;  /* 0x009896800000895d */ /* 0x004fea0003900000 */
[----:B------:R-:W2:Y:S02]  /*d7a0*/  @!P0 SYNCS.PHASECHK.TRANS64 P0, [R2+URZ+0x90], R0 ;  /* 0x00009000020085a7 */ /* 0x000ea400080010ff */
[----:B--2---:R-:W-:Y:S05]  /*d7b0*/  @!P0 BRA `(.L_x_138) ;  /* 0xfffffffc00f08947 */ /* 0x004fea000383ffff */
[----:B------:R-:W-:Y:S05]  /*d7c0*/  BRA `(.L_x_139) ;  /* 0xffffff7800087947 */ /* 0x000fea000383ffff */
.L_x_84:
[----:B------:R-:W-:Y:S07]  /*d7d0*/  MOV R2, UR16 ;  /* 0x0000001000027c02 */ /* 0x000fee0008000f00 */
.L_x_140:
[----:B-1----:R1:W2:Y:S02]  /*d7e0*/  SYNCS.PHASECHK.TRANS64.TRYWAIT P1, [R2+URZ+0x70], R0 ;  /* 0x00007000020075a7 */ /* 0x0022a400080211ff */
[----:B--2---:R-:W-:Y:S05]  /*d7f0*/  @!P1 NANOSLEEP.SYNCS 0x989680 ;  /* 0x009896800000995d */ /* 0x004fea0003900000 */
[----:B------:R-:W2:Y:S02]  /*d800*/  @!P1 SYNCS.PHASECHK.TRANS64 P1, [R2+URZ+0x70], R0 ;  /* 0x00007000020095a7 */ /* 0x000ea400080210ff */
[----:B--2---:R-:W-:Y:S05]  /*d810*/  @!P1 BRA `(.L_x_140) ;  /* 0xfffffffc00f09947 */ /* 0x004fea000383ffff */
[----:B------:R-:W-:Y:S05]  /*d820*/  BRA `(.L_x_83) ;  /* 0xffffff8800447947 */ /* 0x000fea000383ffff */
.L_x_86:
[----:B------:R-:W-:Y:S07]  /*d830*/  MOV R0, UR5 ;  /* 0x0000000500007c02 */ /* 0x000fee0008000f00 */
.L_x_141:
[----:B-1----:R1:W2:Y:S02]  /*d840*/  SYNCS.PHASECHK.TRANS64.TRYWAIT P1, [R0+URZ+0xb0], R3 ;  /* 0x0000b003000075a7 */ /* 0x0022a400080211ff */
[----:B--2---:R-:W-:Y:S05]  /*d850*/  @!P1 NANOSLEEP.SYNCS 0x989680 ;  /* 0x009896800000995d */ /* 0x004fea0003900000 */
[----:B------:R-:W2:Y:S02]  /*d860*/  @!P1 SYNCS.PHASECHK.TRANS64 P1, [R0+URZ+0xb0], R3 ;  /* 0x0000b003000095a7 */ /* 0x000ea400080210ff */
[----:B--2---:R-:W-:Y:S05]  /*d870*/  @!P1 BRA `(.L_x_141) ;  /* 0xfffffffc00f09947 */ /* 0x004fea000383ffff */
[----:B------:R-:W-:Y:S05]  /*d880*/  BRA `(.L_x_85) ;  /* 0xffffff9000007947 */ /* 0x000fea000383ffff */
        .weak           $__internal_0_$__cuda_sm10x_tcgen05_guardrail_trap_col_being_dealloced_not_returned_by_alloc
        .type           $__internal_0_$__cuda_sm10x_tcgen05_guardrail_trap_col_being_dealloced_not_returned_by_alloc,@function
        .size           $__internal_0_$__cuda_sm10x_tcgen05_guardrail_trap_col_being_dealloced_not_returned_by_alloc,($__internal_1_$__cuda_sm10x_tcgen05_guardrail_trap_phase_invalid_during_alloc - $__internal_0_$__cuda_sm10x_tcgen05_guardrail_trap_col_being_dealloced_not_returned_by_alloc)
$__internal_0_$__cuda_sm10x_tcgen05_guardrail_trap_col_being_dealloced_not_returned_by_alloc:
[----:B------:R-:W-:Y:S05]  /*d890*/  BPT.TRAP 0x1 ;  /* 0x000000040000795c */ /* 0x000fea0000300000 */
[----:B------:R-:W-:-:S04]  /*d8a0*/  HFMA2 R3, -RZ, RZ, 0, 0 ;  /* 0x00000000ff037431 */ /* 0x000fc800000001ff */
[----:B------:R-:W-:Y:S05]  /*d8b0*/  RET.REL.NODEC R2 `(_ZN7cutlass13device_kernelINS_4gemm6kernel13GemmUniversalIN4cute5tupleIJiiiiEEENS1_10collective13CollectiveMmaINS1_35MainloopSm100TmaUmmaWarpSpecializedILi7ELi2ELi2ENS5_IJNS4_1CILi1EEESB_SB_EEEEENS5_IJNSA_ILi128EEENSA_ILi240EEENSA_ILi64EEEEEEaNS5_IJlSB_lEEEaSI_NS4_8TiledMMAINS4_8MMA_AtomIJNS4_15SM100_MMA_S8_SSIaaiLi128ELi240ELNS4_4UMMA5MajorE0ELSN_0ELNSM_8SaturateE0EEEEEENS4_6LayoutISC_NS5_IJNSA_ILi0EEESS_SS_EEEEENS5_IJNS4_10UnderscoreESV_SV_EEEEENS4_13SM90_TMA_LOADENS4_14ComposedLayoutINS4_7SwizzleILi2ELi4ELi3EEENS4_18smem_ptr_flag_bitsILi8EEENSR_INS5_IJNSA_ILi8EEESG_EEENS5_IJSG_SB_EEEEEEEvNS4_8identityESY_S18_vS19_EENS_8epilogue10collective18CollectiveEpilogueINS1B_23Sm100TmaWarpSpecializedILi1ELi1ELi240ELb0ELb0EEEJSH_NS5_IJNSR_ISE_SB_EENSR_ISF_SB_EEEEEaSI_aSI_NS1B_6fusion15FusionCallbacksIS1F_NS1J_17LinearCombinationIaiaiLNS_15FloatRoundStyleE2EEESH_S1I_JEEENS4_5SM1004TMEM4LOAD26SM100_TMEM_LOAD_32dp32b16xESY_NSZ_INS10_ILi0ELi4ELi3EEES13_NSR_INS5_IJS14_NSA_ILi16EEEEEENS5_IJS1U_SB_EEEEEEENS4_39AutoVectorizingCopyWithAssumedAlignmentILi128EEENS4_14SM90_TMA_STOREES1Y_S20_S20_EEEvvEEEEvNT_6ParamsE) ;  /* 0xffffff2402d07950 */ /* 0x000fea0003c3ffff */
        .weak           $__internal_1_$__cuda_sm10x_tcgen05_guardrail_trap_phase_invalid_during_alloc
        .type           $__internal_1_$__cuda_sm10x_tcgen05_guardrail_trap_phase_invalid_during_alloc,@function
        .size           $__internal_1_$__cuda_sm10x_tcgen05_guardrail_trap_phase_invalid_during_alloc,($__internal_2_$__cuda_sm10x_tcgen05_guardrail_trap_unallocated_columns_being_dealloced - $__internal_1_$__cuda_sm10x_tcgen05_guardrail_trap_phase_invalid_during_alloc)
$__internal_1_$__cuda_sm10x_tcgen05_guardrail_trap_phase_invalid_during_alloc:
[----:B------:R-:W-:Y:S05]  /*d8c0*/  BPT.TRAP 0x1 ;  /* 0x000000040000795c */ /* 0x000fea0000300000 */
[----:B------:R-:W-:-:S04]  /*d8d0*/  MOV R3, 0x0 ;  /* 0x0000000000037802 */ /* 0x000fc80000000f00 */
[----:B------:R-:W-:Y:S05]  /*d8e0*/  RET.REL.NODEC R2 `(_ZN7cutlass13device_kernelINS_4gemm6kernel13GemmUniversalIN4cute5tupleIJiiiiEEENS1_10collective13CollectiveMmaINS1_35MainloopSm100TmaUmmaWarpSpecializedILi7ELi2ELi2ENS5_IJNS4_1CILi1EEESB_SB_EEEEENS5_IJNSA_ILi128EEENSA_ILi240EEENSA_ILi64EEEEEEaNS5_IJlSB_lEEEaSI_NS4_8TiledMMAINS4_8MMA_AtomIJNS4_15SM100_MMA_S8_SSIaaiLi128ELi240ELNS4_4UMMA5MajorE0ELSN_0ELNSM_8SaturateE0EEEEEENS4_6LayoutISC_NS5_IJNSA_ILi0EEESS_SS_EEEEENS5_IJNS4_10UnderscoreESV_SV_EEEEENS4_13SM90_TMA_LOADENS4_14ComposedLayoutINS4_7SwizzleILi2ELi4ELi3EEENS4_18smem_ptr_flag_bitsILi8EEENSR_INS5_IJNSA_ILi8EEESG_EEENS5_IJSG_SB_EEEEEEEvNS4_8identityESY_S18_vS19_EENS_8epilogue10collective18CollectiveEpilogueINS1B_23Sm100TmaWarpSpecializedILi1ELi1ELi240ELb0ELb0EEEJSH_NS5_IJNSR_ISE_SB_EENSR_ISF_SB_EEEEEaSI_aSI_NS1B_6fusion15FusionCallbacksIS1F_NS1J_17LinearCombinationIaiaiLNS_15FloatRoundStyleE2EEESH_S1I_JEEENS4_5SM1004TMEM4LOAD26SM100_TMEM_LOAD_32dp32b16xESY_NSZ_INS10_ILi0ELi4ELi3EEES13_NSR_INS5_IJS14_NSA_ILi16EEEEEENS5_IJS1U_SB_EEEEEEENS4_39AutoVectorizingCopyWithAssumedAlignmentILi128EEENS4_14SM90_TMA_STOREES1Y_S20_S20_EEEvvEEEEvNT_6ParamsE) ;  /* 0xffffff2402c47950 */ /* 0x000fea0003c3ffff */
        .weak           $__internal_2_$__cuda_sm10x_tcgen05_guardrail_trap_unallocated_columns_being_dealloced
        .type           $__internal_2_$__cuda_sm10x_tcgen05_guardrail_trap_unallocated_columns_being_dealloced,@function
        .size           $__internal_2_$__cuda_sm10x_tcgen05_guardrail_trap_unallocated_columns_being_dealloced,(.L_x_143 - $__internal_2_$__cuda_sm10x_tcgen05_guardrail_trap_unallocated_columns_being_dealloced)
$__internal_2_$__cuda_sm10x_tcgen05_guardrail_trap_unallocated_columns_being_dealloced:
[----:B------:R-:W-:Y:S05]  /*d8f0*/  BPT.TRAP 0x1 ;  /* 0x000000040000795c */ /* 0x000fea0000300000 */
[----:B------:R-:W-:-:S04]  /*d900*/  HFMA2 R3, -RZ, RZ, 0, 0 ;  /* 0x00000000ff037431 */ /* 0x000fc800000001ff */
[----:B------:R-:W-:Y:S05]  /*d910*/  RET.REL.NODEC R2 `(_ZN7cutlass13device_kernelINS_4gemm6kernel13GemmUniversalIN4cute5tupleIJiiiiEEENS1_10collective13CollectiveMmaINS1_35MainloopSm100TmaUmmaWarpSpecializedILi7ELi2ELi2ENS5_IJNS4_1CILi1EEESB_SB_EEEEENS5_IJNSA_ILi128EEENSA_ILi240EEENSA_ILi64EEEEEEaNS5_IJlSB_lEEEaSI_NS4_8TiledMMAINS4_8MMA_AtomIJNS4_15SM100_MMA_S8_SSIaaiLi128ELi240ELNS4_4UMMA5MajorE0ELSN_0ELNSM_8SaturateE0EEEEEENS4_6LayoutISC_NS5_IJNSA_ILi0EEESS_SS_EEEEENS5_IJNS4_10UnderscoreESV_SV_EEEEENS4_13SM90_TMA_LOADENS4_14ComposedLayoutINS4_7SwizzleILi2ELi4ELi3EEENS4_18smem_ptr_flag_bitsILi8EEENSR_INS5_IJNSA_ILi8EEESG_EEENS5_IJSG_SB_EEEEEEEvNS4_8identityESY_S18_vS19_EENS_8epilogue10collective18CollectiveEpilogueINS1B_23Sm100TmaWarpSpecializedILi1ELi1ELi240ELb0ELb0EEEJSH_NS5_IJNSR_ISE_SB_EENSR_ISF_SB_EEEEEaSI_aSI_NS1B_6fusion15FusionCallbacksIS1F_NS1J_17LinearCombinationIaiaiLNS_15FloatRoundStyleE2EEESH_S1I_JEEENS4_5SM1004TMEM4LOAD26SM100_TMEM_LOAD_32dp32b16xESY_NSZ_INS10_ILi0ELi4ELi3EEES13_NSR_INS5_IJS14_NSA_ILi16EEEEEENS5_IJS1U_SB_EEEEEEENS4_39AutoVectorizingCopyWithAssumedAlignmentILi128EEENS4_14SM90_TMA_STOREES1Y_S20_S20_EEEvvEEEEvNT_6ParamsE) ;  /* 0xffffff2402b87950 */ /* 0x000fea0003c3ffff */
.L_x_142:
[----:B------:R-:W-:-:S00]  /*d920*/  BRA `(.L_x_142) ;  /* 0xfffffffc00fc7947 */ /* 0x000fc0000383ffff */
[----:B------:R-:W-:-:S00]  /*d930*/  NOP ;  /* 0x0000000000007918 */ /* 0x000fc00000000000 */
        /* <DEDUP_REMOVED lines=12> */
.L_x_143:


//--------------------- .nv.global.init           --------------------------
	.section	.nv.global.init,"aw",@progbits
.nv.global.init:
	.type		$str$26,@object
	.size		$str$26,($str$25 - $str$26)
$str$26:
        /*0000*/ 	.byte	0x2f, 0x74, 0x6d, 0x70, 0x2f, 0x63, 0x75, 0x74, 0x6c, 0x61, 0x73, 0x73, 0x5f, 0x73, 0x77, 0x65
        /*0010*/ 	.byte	0x65, 0x70, 0x5f, 0x73, 0x72, 0x63, 0x2f, 0x69, 0x6e, 0x63, 0x6c, 0x75, 0x64, 0x65, 0x2f, 0x63
        /*0020*/ 	.byte	0x75, 0x74, 0x65, 0x2f, 0x61, 0x74, 0x6f, 0x6d, 0x2f, 0x63, 0x6f, 0x70, 0x79, 0x5f, 0x74, 0x72
        /*0030*/ 	.byte	0x61, 0x69, 0x74, 0x73, 0x5f, 0x73, 0x6d, 0x31, 0x30, 0x30, 0x2e, 0x68, 0x70, 0x70, 0x00
	.type		$str$25,@object
	.size		$str$25,(__unnamed_1 - $str$25)
$str$25:
        /*003f*/ 	.byte	0x28, 0x28, 0x75, 0x69, 0x6e, 0x74, 0x33, 0x32, 0x5f, 0x74, 0x28, 0x74, 0x68, 0x72, 0x65, 0x61
        /*004f*/ 	.byte	0x64, 0x49, 0x64, 0x78, 0x2e, 0x78, 0x29, 0x20, 0x2f, 0x20, 0x33, 0x32, 0x29, 0x20, 0x25, 0x20
        /*005f*/ 	.byte	0x34, 0x29, 0x20, 0x3d, 0x3d, 0x20, 0x28, 0x28, 0x28, 0x74, 0x6d, 0x65, 0x6d, 0x5f, 0x61, 0x64
        /*006f*/ 	.byte	0x64, 0x72, 0x20, 0x3e, 0x3e, 0x20, 0x31, 0x36, 0x29, 0x20, 0x2f, 0x20, 0x33, 0x32, 0x29, 0x20
        /*007f*/ 	.byte	0x25, 0x20, 0x34, 0x29, 0x00
	.type		__unnamed_1,@object
	.size		__unnamed_1,(.L_1 - __unnamed_1)
__unnamed_1:
        /* <DEDUP_REMOVED lines=37> */
        /*02d4*/ 	.byte	0x74, 0x65, 0x3a, 0x3a, 0x43, 0x3c, 0x30, 0x3e, 0x3e, 0x3e, 0x3e, 0x5d, 0x00
.L_1:


//--------------------- .nv.shared._ZN7cutlass13device_kernelINS_4gemm6kernel13GemmUniversalIN4cute5tupleIJiiiiEEENS1_10collective13CollectiveMmaINS1_35MainloopSm100TmaUmmaWarpSpecializedILi7ELi2ELi2ENS5_IJNS4_1CILi1EEESB_SB_EEEEENS5_IJNSA_ILi128EEENSA_ILi240EEENSA_ILi64EEEEEEaNS5_IJlSB_lEEEaSI_NS4_8TiledMMAINS4_8MMA_AtomIJNS4_15SM100_MMA_S8_SSIaaiLi128ELi240ELNS4_4UMMA5MajorE0ELSN_0ELNSM_8SaturateE0EEEEEENS4_6LayoutISC_NS5_IJNSA_ILi0EEESS_SS_EEEEENS5_IJNS4_10UnderscoreESV_SV_EEEEENS4_13SM90_TMA_LOADENS4_14ComposedLayoutINS4_7SwizzleILi2ELi4ELi3EEENS4_18smem_ptr_flag_bitsILi8EEENSR_INS5_IJNSA_ILi8EEESG_EEENS5_IJSG_SB_EEEEEEEvNS4_8identityESY_S18_vS19_EENS_8epilogue10collective18CollectiveEpilogueINS1B_23Sm100TmaWarpSpecializedILi1ELi1ELi240ELb0ELb0EEEJSH_NS5_IJNSR_ISE_SB_EENSR_ISF_SB_EEEEEaSI_aSI_NS1B_6fusion15FusionCallbacksIS1F_NS1J_17LinearCombinationIaiaiLNS_15FloatRoundStyleE2EEESH_S1I_JEEENS4_5SM1004TMEM4LOAD26SM100_TMEM_LOAD_32dp32b16xESY_NSZ_INS10_ILi0ELi4ELi3EEES13_NSR_INS5_IJS14_NSA_ILi16EEEEEENS5_IJS1U_SB_EEEEEEENS4_39AutoVectorizingCopyWithAssumedAlignmentILi128EEENS4_14SM90_TMA_STOREES1Y_S20_S20_EEEvvEEEEvNT_6ParamsE --------------------------
	.section	.nv.shared._ZN7cutlass13device_kernelINS_4gemm6kernel13GemmUniversalIN4cute5tupleIJiiiiEEENS1_10collective13CollectiveMmaINS1_35MainloopSm100TmaUmmaWarpSpecializedILi7ELi2ELi2ENS5_IJNS4_1CILi1EEESB_SB_EEEEENS5_IJNSA_ILi128EEENSA_ILi240EEENSA_ILi64EEEEEEaNS5_IJlSB_lEEEaSI_NS4_8TiledMMAINS4_8MMA_AtomIJNS4_15SM100_MMA_S8_SSIaaiLi128ELi240ELNS4_4UMMA5MajorE0ELSN_0ELNSM_8SaturateE0EEEEEENS4_6LayoutISC_NS5_IJNSA_ILi0EEESS_SS_EEEEENS5_IJNS4_10UnderscoreESV_SV_EEEEENS4_13SM90_TMA_LOADENS4_14ComposedLayoutINS4_7SwizzleILi2ELi4ELi3EEENS4_18smem_ptr_flag_bitsILi8EEENSR_INS5_IJNSA_ILi8EEESG_EEENS5_IJSG_SB_EEEEEEEvNS4_8identityESY_S18_vS19_EENS_8epilogue10collective18CollectiveEpilogueINS1B_23Sm100TmaWarpSpecializedILi1ELi1ELi240ELb0ELb0EEEJSH_NS5_IJNSR_ISE_SB_EENSR_ISF_SB_EEEEEaSI_aSI_NS1B_6fusion15FusionCallbacksIS1F_NS1J_17LinearCombinationIaiaiLNS_15FloatRoundStyleE2EEESH_S1I_JEEENS4_5SM1004TMEM4LOAD26SM100_TMEM_LOAD_32dp32b16xESY_NSZ_INS10_ILi0ELi4ELi3EEES13_NSR_INS5_IJS14_NSA_ILi16EEEEEENS5_IJS1U_SB_EEEEEEENS4_39AutoVectorizingCopyWithAssumedAlignmentILi128EEENS4_14SM90_TMA_STOREES1Y_S20_S20_EEEvvEEEEvNT_6ParamsE,"aw",@nobits
	.sectionflags	@""
	.align	16
	.zero		1024


//--------------------- .nv.shared.reserved.0     --------------------------
	.section	.nv.shared.reserved.0,"aw",@nobits
	.weak		__nv_reservedSMEM_offset_0_alias
	.size		__nv_reservedSMEM_offset_0_alias, 0, 64
	.other		__nv_reservedSMEM_offset_0_alias,@"STO_CUDA_RESERVED_SHARED STV_DEFAULT"
__nv_reservedSMEM_offset_0_alias:
	.zero		0
.nv.shared.reserved.0:
	.zero		64
	.weak		__nv_reservedSMEM_tcgen05_partition
	.type		__nv_reservedSMEM_tcgen05_partition,@object
	.size		__nv_reservedSMEM_tcgen05_partition,(.L_0 - __nv_reservedSMEM_tcgen05_partition)
__nv_reservedSMEM_tcgen05_partition:
	.zero		32
.L_0:


//--------------------- .nv.global                --------------------------
	.section	.nv.global,"aw",@nobits
.nv.global:
	.type		_ZN40_INTERNAL_9d02eddd_4_k_cu_13b7a6f0_279894cute1_E,@object
	.size		_ZN40_INTERNAL_9d02eddd_4_k_cu_13b7a6f0_279894cute1_E,(_ZN40_INTERNAL_9d02eddd_4_k_cu_13b7a6f0_279894cuda3std3__45__cpo6cbeginE - _ZN40_INTERNAL_9d02eddd_4_k_cu_13b7a6f0_279894cute1_E)
_ZN40_INTERNAL_9d02eddd_4_k_cu_13b7a6f0_279894cute1_E:
	.zero		1
	.type		_ZN40_INTERNAL_9d02eddd_4_k_cu_13b7a6f0_279894cuda3std3__45__cpo6cbeginE,@object
	.size		_ZN40_INTERNAL_9d02eddd_4_k_cu_13b7a6f0_279894cuda3std3__45__cpo6cbeginE,(_ZN40_INTERNAL_9d02eddd_4_k_cu_13b7a6f0_279894cuda3std3__48in_placeE - _ZN40_INTERNAL_9d02eddd_4_k_cu_13b7a6f0_279894cuda3std3__45__cpo6cbeginE)
_ZN40_INTERNAL_9d02eddd_4_k_cu_13b7a6f0_279894cuda3std3__45__cpo6cbeginE:
	.zero		1
	.type		_ZN40_INTERNAL_9d02eddd_4_k_cu_13b7a6f0_279894cuda3std3__48in_placeE,@object
	.size		_ZN40_INTERNAL_9d02eddd_4_k_cu_13b7a6f0_279894cuda3std3__48in_placeE,(_ZN40_INTERNAL_9d02eddd_4_k_cu_13b7a6f0_279894cuda3std6ranges3__45__cpo9iter_moveE - _ZN40_INTERNAL_9d02eddd_4_k_cu_13b7a6f0_279894cuda3std3__48in_placeE)
_ZN40_INTERNAL_9d02eddd_4_k_cu_13b7a6f0_279894cuda3std3__48in_placeE:
	.zero		1
	.type		_ZN40_INTERNAL_9d02eddd_4_k_cu_13b7a6f0_279894cuda3std6ranges3__45__cpo9iter_moveE,@object
	.size		_ZN40_INTERNAL_9d02eddd_4_k_cu_13b7a6f0_279894cuda3std6ranges3__45__cpo9iter_moveE,(_ZN40_INTERNAL_9d02eddd_4_k_cu_13b7a6f0_279894cuda3std3__45__cpo5beginE - _ZN40_INTERNAL_9d02eddd_4_k_cu_13b7a6f0_279894cuda3std6ranges3__45__cpo9iter_moveE)
_ZN40_INTERNAL_9d02eddd_4_k_cu_13b7a6f0_279894cuda3std6ranges3__45__cpo9iter_moveE:
	.zero		1
	.type		_ZN40_INTERNAL_9d02eddd_4_k_cu_13b7a6f0_279894cuda3std3__45__cpo5beginE,@object
	.size		_ZN40_INTERNAL_9d02eddd_4_k_cu_13b7a6f0_279894cuda3std3__45__cpo5beginE,(_ZN40_INTERNAL_9d02eddd_4_k_cu_13b7a6f0_279894cuda3std3__442_GLOBAL__N__9d02eddd_4_k_cu_13b7a6f0_279896ignoreE - _ZN40_INTERNAL_9d02eddd_4_k_cu_13b7a6f0_279894cuda3std3__45__cpo5beginE)
_ZN40_INTERNAL_9d02eddd_4_k_cu_13b7a6f0_279894cuda3std3__45__cpo5beginE:
	.zero		1
	.type		_ZN40_INTERNAL_9d02eddd_4_k_cu_13b7a6f0_279894cuda3std3__442_GLOBAL__N__9d02eddd_4_k_cu_13b7a6f0_279896ignoreE,@object
	.size		_ZN40_INTERNAL_9d02eddd_4_k_cu_13b7a6f0_279894cuda3std3__442_GLOBAL__N__9d02eddd_4_k_cu_13b7a6f0_279896ignoreE,(_ZN40_INTERNAL_9d02eddd_4_k_cu_13b7a6f0_279894cute7productE - _ZN40_INTERNAL_9d02eddd_4_k_cu_13b7a6f0_279894cuda3std3__442_GLOBAL__N__9d02eddd_4_k_cu_13b7a6f0_279896ignoreE)
_ZN40_INTERNAL_9d02eddd_4_k_cu_13b7a6f0_279894cuda3std3__442_GLOBAL__N__9d02eddd_4_k_cu_13b7a6f0_279896ignoreE:
	.zero		1
	.type		_ZN40_INTERNAL_9d02eddd_4_k_cu_13b7a6f0_279894cute7productE,@object
	.size		_ZN40_INTERNAL_9d02eddd_4_k_cu_13b7a6f0_279894cute7productE,(_ZN40_INTERNAL_9d02eddd_4_k_cu_13b7a6f0_279894cuda3std3__45__cpo3endE - _ZN40_INTERNAL_9d02eddd_4_k_cu_13b7a6f0_279894cute7productE)
_ZN40_INTERNAL_9d02eddd_4_k_cu_13b7a6f0_279894cute7productE:
	.zero		1
	.type		_ZN40_INTERNAL_9d02eddd_4_k_cu_13b7a6f0_279894cuda3std3__45__cpo3endE,@object
	.size		_ZN40_INTERNAL_9d02eddd_4_k_cu_13b7a6f0_279894cuda3std3__45__cpo3endE,(_ZN40_INTERNAL_9d02eddd_4_k_cu_13b7a6f0_279894cuda3std3__419piecewise_constructE - _ZN40_INTERNAL_9d02eddd_4_k_cu_13b7a6f0_279894cuda3std3__45__cpo3endE)
_ZN40_INTERNAL_9d02eddd_4_k_cu_13b7a6f0_279894cuda3std3__45__cpo3endE:
	.zero		1
	.type		_ZN40_INTERNAL_9d02eddd_4_k_cu_13b7a6f0_279894cuda3std3__419piecewise_constructE,@object
	.size		_ZN40_INTERNAL_9d02eddd_4_k_cu_13b7a6f0_279894cuda3std3__419piecewise_constructE,(_ZN40_INTERNAL_9d02eddd_4_k_cu_13b7a6f0_279894cuda3std3__45__cpo4cendE - _ZN40_INTERNAL_9d02eddd_4_k_cu_13b7a6f0_279894cuda3std3__419piecewise_constructE)
_ZN40_INTERNAL_9d02eddd_4_k_cu_13b7a6f0_279894cuda3std3__419piecewise_constructE:
	.zero		1
	.type		_ZN40_INTERNAL_9d02eddd_4_k_cu_13b7a6f0_279894cuda3std3__45__cpo4cendE,@object
	.size		_ZN40_INTERNAL_9d02eddd_4_k_cu_13b7a6f0_279894cuda3std3__45__cpo4cendE,(_ZN40_INTERNAL_9d02eddd_4_k_cu_13b7a6f0_279894cuda3std6ranges3__45__cpo4swapE - _ZN40_INTERNAL_9d02eddd_4_k_cu_13b7a6f0_279894cuda3std3__45__cpo4cendE)
_ZN40_INTERNAL_9d02eddd_4_k_cu_13b7a6f0_279894cuda3std3__45__cpo4cendE:
	.zero		1
	.type		_ZN40_INTERNAL_9d02eddd_4_k_cu_13b7a6f0_279894cuda3std6ranges3__45__cpo4swapE,@object
	.size		_ZN40_INTERNAL_9d02eddd_4_k_cu_13b7a6f0_279894cuda3std6ranges3__45__cpo4swapE,(.L_9 - _ZN40_INTERNAL_9d02eddd_4_k_cu_13b7a6f0_279894cuda3std6ranges3__45__cpo4swapE)
_ZN40_INTERNAL_9d02eddd_4_k_cu_13b7a6f0_279894cuda3std6ranges3__45__cpo4swapE:
	.zero		1
.L_9:


//--------------------- .nv.constant0._ZN7cutlass13device_kernelINS_4gemm6kernel13GemmUniversalIN4cute5tupleIJiiiiEEENS1_10collective13CollectiveMmaINS1_35MainloopSm100TmaUmmaWarpSpecializedILi7ELi2ELi2ENS5_IJNS4_1CILi1EEESB_SB_EEEEENS5_IJNSA_ILi128EEENSA_ILi240EEENSA_ILi64EEEEEEaNS5_IJlSB_lEEEaSI_NS4_8TiledMMAINS4_8MMA_AtomIJNS4_15SM100_MMA_S8_SSIaaiLi128ELi240ELNS4_4UMMA5MajorE0ELSN_0ELNSM_8SaturateE0EEEEEENS4_6LayoutISC_NS5_IJNSA_ILi0EEESS_SS_EEEEENS5_IJNS4_10UnderscoreESV_SV_EEEEENS4_13SM90_TMA_LOADENS4_14ComposedLayoutINS4_7SwizzleILi2ELi4ELi3EEENS4_18smem_ptr_flag_bitsILi8EEENSR_INS5_IJNSA_ILi8EEESG_EEENS5_IJSG_SB_EEEEEEEvNS4_8identityESY_S18_vS19_EENS_8epilogue10collective18CollectiveEpilogueINS1B_23Sm100TmaWarpSpecializedILi1ELi1ELi240ELb0ELb0EEEJSH_NS5_IJNSR_ISE_SB_EENSR_ISF_SB_EEEEEaSI_aSI_NS1B_6fusion15FusionCallbacksIS1F_NS1J_17LinearCombinationIaiaiLNS_15FloatRoundStyleE2EEESH_S1I_JEEENS4_5SM1004TMEM4LOAD26SM100_TMEM_LOAD_32dp32b16xESY_NSZ_INS10_ILi0ELi4ELi3EEES13_NSR_INS5_IJS14_NSA_ILi16EEEEEENS5_IJS1U_SB_EEEEEEENS4_39AutoVectorizingCopyWithAssumedAlignmentILi128EEENS4_14SM90_TMA_STOREES1Y_S20_S20_EEEvvEEEEvNT_6ParamsE --------------------------
	.section	.nv.constant0._ZN7cutlass13device_kernelINS_4gemm6kernel13GemmUniversalIN4cute5tupleIJiiiiEEENS1_10collective13CollectiveMmaINS1_35MainloopSm100TmaUmmaWarpSpecializedILi7ELi2ELi2ENS5_IJNS4_1CILi1EEESB_SB_EEEEENS5_IJNSA_ILi128EEENSA_ILi240EEENSA_ILi64EEEEEEaNS5_IJlSB_lEEEaSI_NS4_8TiledMMAINS4_8MMA_AtomIJNS4_15SM100_MMA_S8_SSIaaiLi128ELi240ELNS4_4UMMA5MajorE0ELSN_0ELNSM_8SaturateE0EEEEEENS4_6LayoutISC_NS5_IJNSA_ILi0EEESS_SS_EEEEENS5_IJNS4_10UnderscoreESV_SV_EEEEENS4_13SM90_TMA_LOADENS4_14ComposedLayoutINS4_7SwizzleILi2ELi4ELi3EEENS4_18smem_ptr_flag_bitsILi8EEENSR_INS5_IJNSA_ILi8EEESG_EEENS5_IJSG_SB_EEEEEEEvNS4_8identityESY_S18_vS19_EENS_8epilogue10collective18CollectiveEpilogueINS1B_23Sm100TmaWarpSpecializedILi1ELi1ELi240ELb0ELb0EEEJSH_NS5_IJNSR_ISE_SB_EENSR_ISF_SB_EEEEEaSI_aSI_NS1B_6fusion15FusionCallbacksIS1F_NS1J_17LinearCombinationIaiaiLNS_15FloatRoundStyleE2EEESH_S1I_JEEENS4_5SM1004TMEM4LOAD26SM100_TMEM_LOAD_32dp32b16xESY_NSZ_INS10_ILi0ELi4ELi3EEES13_NSR_INS5_IJS14_NSA_ILi16EEEEEENS5_IJS1U_SB_EEEEEEENS4_39AutoVectorizingCopyWithAssumedAlignmentILi128EEENS4_14SM90_TMA_STOREES1Y_S20_S20_EEEvvEEEEvNT_6ParamsE,"a",@progbits
	.sectionflags	@""
	.align	4
.nv.constant0._ZN7cutlass13device_kernelINS_4gemm6kernel13GemmUniversalIN4cute5tupleIJiiiiEEENS1_10collective13CollectiveMmaINS1_35MainloopSm100TmaUmmaWarpSpecializedILi7ELi2ELi2ENS5_IJNS4_1CILi1EEESB_SB_EEEEENS5_IJNSA_ILi128EEENSA_ILi240EEENSA_ILi64EEEEEEaNS5_IJlSB_lEEEaSI_NS4_8TiledMMAINS4_8MMA_AtomIJNS4_15SM100_MMA_S8_SSIaaiLi128ELi240ELNS4_4UMMA5MajorE0ELSN_0ELNSM_8SaturateE0EEEEEENS4_6LayoutISC_NS5_IJNSA_ILi0EEESS_SS_EEEEENS5_IJNS4_10UnderscoreESV_SV_EEEEENS4_13SM90_TMA_LOADENS4_14ComposedLayoutINS4_7SwizzleILi2ELi4ELi3EEENS4_18smem_ptr_flag_bitsILi8EEENSR_INS5_IJNSA_ILi8EEESG_EEENS5_IJSG_SB_EEEEEEEvNS4_8identityESY_S18_vS19_EENS_8epilogue10collective18CollectiveEpilogueINS1B_23Sm100TmaWarpSpecializedILi1ELi1ELi240ELb0ELb0EEEJSH_NS5_IJNSR_ISE_SB_EENSR_ISF_SB_EEEEEaSI_aSI_NS1B_6fusion15FusionCallbacksIS1F_NS1J_17LinearCombinationIaiaiLNS_15FloatRoundStyleE2EEESH_S1I_JEEENS4_5SM1004TMEM4LOAD26SM100_TMEM_LOAD_32dp32b16xESY_NSZ_INS10_ILi0ELi4ELi3EEES13_NSR_INS5_IJS14_NSA_ILi16EEEEEENS5_IJS1U_SB_EEEEEEENS4_39AutoVectorizingCopyWithAssumedAlignmentILi128EEENS4_14SM90_TMA_STOREES1Y_S20_S20_EEEvvEEEEvNT_6ParamsE:
	.zero		2944


//--------------------- SYMBOLS --------------------------

	.type		.nv.reservedSmem.offset0,@object
	.size		.nv.reservedSmem.offset0,0x4
	.type		.nv.reservedSmem.cap,@object
	.size		.nv.reservedSmem.cap,0x4
	.type		__assertfail,@function
